// auto-generated by cutlass_sweep.gemm — config: {"arch": "sm_100", "cluster_m": 1, "cluster_n": 1, "dtype": "e4m3", "dtype_b": "e4m3", "layout": "nt", "stages": 0, "tile_k": 64, "tile_m": 64, "tile_n": 256}
#include "cutlass/cutlass.h"
#include "cutlass/gemm/collective/collective_builder.hpp"
#include "cutlass/gemm/device/gemm_universal_adapter.h"
#include "cutlass/gemm/kernel/gemm_universal.hpp"
#include "cutlass/epilogue/collective/collective_builder.hpp"

using ElemA = cutlass::float_e4m3_t;
using ElemB = cutlass::float_e4m3_t;
using ElemCD = cutlass::float_e4m3_t;
using Acc  = float;
using TileShape    = cute::Shape<cute::_64, cute::_256, cute::_64>;
using ClusterShape = cute::Shape<cute::_1, cute::_1, cute::_1>;

using CollectiveEpilogue = typename cutlass::epilogue::collective::CollectiveBuilder<
    cutlass::arch::Sm100, cutlass::arch::OpClassTensorOp,
    TileShape, ClusterShape,
    cutlass::epilogue::collective::EpilogueTileAuto,
    Acc, Acc,
    ElemCD, cutlass::layout::RowMajor, 128 / cutlass::sizeof_bits<ElemCD>::value,
    ElemCD, cutlass::layout::RowMajor, 128 / cutlass::sizeof_bits<ElemCD>::value,
    cutlass::epilogue::collective::EpilogueScheduleAuto
  >::CollectiveOp;

using CollectiveMainloop = typename cutlass::gemm::collective::CollectiveBuilder<
    cutlass::arch::Sm100, cutlass::arch::OpClassTensorOp,
    ElemA, cutlass::layout::RowMajor, 128 / cutlass::sizeof_bits<ElemA>::value,
    ElemB, cutlass::layout::ColumnMajor, 128 / cutlass::sizeof_bits<ElemB>::value,
    Acc,
    TileShape, ClusterShape,
    cutlass::gemm::collective::StageCountAutoCarveout<static_cast<int>(sizeof(typename CollectiveEpilogue::SharedStorage))>,
    cutlass::gemm::collective::KernelScheduleAuto
  >::CollectiveOp;

using GemmKernel = cutlass::gemm::kernel::GemmUniversal<
    cute::Shape<int,int,int,int>,
    CollectiveMainloop,
    CollectiveEpilogue
>;
using Gemm = cutlass::gemm::device::GemmUniversalAdapter<GemmKernel>;

// Force the device kernel symbol into the cubin without needing a host main.
auto* _anchor = &cutlass::device_kernel<GemmKernel>;


// ===== COMPILED SASS (sm_100a) =====

	.target	sm_100a

	.elftype	@"ET_EXEC"


//--------------------- .note.nv.tkinfo           --------------------------
	.section	.note.nv.tkinfo,"",@"SHT_NOTE"
	.sectionflags	@"SHF_NOTE_NV_TKINFO"
	.tkinfo
        /*0018*/ 	.word	0x00000002
        /*0030*/ 	.string	""
        /*0030*/ 	.string	"ptxas"
        /*0030*/ 	.string	"Cuda compilation tools, release 13.0, V13.0.88"
        /*0030*/ 	.string	"Build cuda_13.0.r13.0/compiler.36424714_0"
        /*0030*/ 	.string	"-arch sm_100a -m 64 "



//--------------------- .note.nv.cuinfo           --------------------------
	.section	.note.nv.cuinfo,"",@"SHT_NOTE"
	.sectionflags	@"SHF_NOTE_NV_CUINFO"
        /*0018*/ 	.short	0x0002
        /*001a*/ 	.short	0x0064
        /*001c*/ 	.short	0x0082
	.zero		2


//--------------------- .nv.info                  --------------------------
	.section	.nv.info,"",@"SHT_CUDA_INFO"
	.align	4


	//----- nvinfo : EIATTR_REGCOUNT
	.align		4
        /*0000*/ 	.byte	0x04, 0x2f
        /*0002*/ 	.short	(.L_20 - .L_19)
	.align		4
.L_19:
        /*0004*/ 	.word	index@(_ZN7cutlass13device_kernelINS_4gemm6kernel13GemmUniversalIN4cute5tupleIJiiiiEEENS1_10collective13CollectiveMmaINS1_35MainloopSm100TmaUmmaWarpSpecializedILi10ELi2ELi4ENS5_IJNS4_1CILi1EEESB_SB_EEEEENS5_IJNSA_ILi64EEENSA_ILi256EEESE_EEENS_12float_e4m3_tENS5_IJlSB_lEEESH_SI_NS4_8TiledMMAINS4_8MMA_AtomIJNS4_10MMA_TraitsINS4_19SM100_MMA_F8F6F4_SSEJSH_SH_fSE_SF_NS4_17integral_constantINS4_4UMMA5MajorELSP_0EEESQ_NSN_INSO_7ScaleInELSR_0EEESS_EEEEEENS4_6LayoutISC_NS5_IJNSA_ILi0EEESW_SW_EEEEENS5_IJNS4_10UnderscoreESZ_SZ_EEEEENS4_13SM90_TMA_LOADENS4_14ComposedLayoutINS4_7SwizzleILi2ELi4ELi3EEENS4_18smem_ptr_flag_bitsILi8EEENSV_INS5_IJNSA_ILi8EEESE_EEENS5_IJSE_SB_EEEEEEEvNS4_8identityES12_S1C_vS1D_EENS_8epilogue10collective18CollectiveEpilogueINS1F_23Sm100TmaWarpSpecializedILi4ELi2ELi32ELb0ELb0EEEJSG_NS5_IJNSV_ISE_SB_EES1K_EEESH_SI_SH_SI_NS1F_6fusion15FusionCallbacksIS1J_NS1M_17LinearCombinationISH_fSH_fLNS_15FloatRoundStyleE2EEESG_S1L_JEEENS4_5SM1004TMEM4LOAD26SM100_TMEM_LOAD_16dp32b32xES12_S1C_NS4_39AutoVectorizingCopyWithAssumedAlignmentILi128EEENS4_14SM90_TMA_STOREES1C_S1X_S1X_EEEvvEEEEvNT_6ParamsE)
        /*0008*/ 	.word	0x00000079


	//----- nvinfo : EIATTR_FRAME_SIZE
	.align		4
.L_20:
        /*000c*/ 	.byte	0x04, 0x11
        /*000e*/ 	.short	(.L_22 - .L_21)
	.align		4
.L_21:
        /*0010*/ 	.word	index@($__internal_2_$__cuda_sm10x_tcgen05_guardrail_trap_unallocated_columns_being_dealloced)
        /*0014*/ 	.word	0x00000000


	//----- nvinfo : EIATTR_FRAME_SIZE
	.align		4
.L_22:
        /*0018*/ 	.byte	0x04, 0x11
        /*001a*/ 	.short	(.L_24 - .L_23)
	.align		4
.L_23:
        /*001c*/ 	.word	index@($__internal_1_$__cuda_sm10x_tcgen05_guardrail_trap_phase_invalid_during_alloc)
        /*0020*/ 	.word	0x00000000


	//----- nvinfo : EIATTR_FRAME_SIZE
	.align		4
.L_24:
        /*0024*/ 	.byte	0x04, 0x11
        /*0026*/ 	.short	(.L_26 - .L_25)
	.align		4
.L_25:
        /*0028*/ 	.word	index@($__internal_0_$__cuda_sm10x_tcgen05_guardrail_trap_col_being_dealloced_not_returned_by_alloc)
        /*002c*/ 	.word	0x00000000


	//----- nvinfo : EIATTR_FRAME_SIZE
	.align		4
.L_26:
        /*0030*/ 	.byte	0x04, 0x11
        /*0032*/ 	.short	(.L_28 - .L_27)
	.align		4
.L_27:
        /*0034*/ 	.word	index@(_ZN7cutlass13device_kernelINS_4gemm6kernel13GemmUniversalIN4cute5tupleIJiiiiEEENS1_10collective13CollectiveMmaINS1_35MainloopSm100TmaUmmaWarpSpecializedILi10ELi2ELi4ENS5_IJNS4_1CILi1EEESB_SB_EEEEENS5_IJNSA_ILi64EEENSA_ILi256EEESE_EEENS_12float_e4m3_tENS5_IJlSB_lEEESH_SI_NS4_8TiledMMAINS4_8MMA_AtomIJNS4_10MMA_TraitsINS4_19SM100_MMA_F8F6F4_SSEJSH_SH_fSE_SF_NS4_17integral_constantINS4_4UMMA5MajorELSP_0EEESQ_NSN_INSO_7ScaleInELSR_0EEESS_EEEEEENS4_6LayoutISC_NS5_IJNSA_ILi0EEESW_SW_EEEEENS5_IJNS4_10UnderscoreESZ_SZ_EEEEENS4_13SM90_TMA_LOADENS4_14ComposedLayoutINS4_7SwizzleILi2ELi4ELi3EEENS4_18smem_ptr_flag_bitsILi8EEENSV_INS5_IJNSA_ILi8EEESE_EEENS5_IJSE_SB_EEEEEEEvNS4_8identityES12_S1C_vS1D_EENS_8epilogue10collective18CollectiveEpilogueINS1F_23Sm100TmaWarpSpecializedILi4ELi2ELi32ELb0ELb0EEEJSG_NS5_IJNSV_ISE_SB_EES1K_EEESH_SI_SH_SI_NS1F_6fusion15FusionCallbacksIS1J_NS1M_17LinearCombinationISH_fSH_fLNS_15FloatRoundStyleE2EEESG_S1L_JEEENS4_5SM1004TMEM4LOAD26SM100_TMEM_LOAD_16dp32b32xES12_S1C_NS4_39AutoVectorizingCopyWithAssumedAlignmentILi128EEENS4_14SM90_TMA_STOREES1C_S1X_S1X_EEEvvEEEEvNT_6ParamsE)
        /*0038*/ 	.word	0x00000000


	//----- nvinfo : EIATTR_MIN_STACK_SIZE
	.align		4
.L_28:
        /*003c*/ 	.byte	0x04, 0x12
        /*003e*/ 	.short	(.L_30 - .L_29)
	.align		4
.L_29:
        /*0040*/ 	.word	index@(_ZN7cutlass13device_kernelINS_4gemm6kernel13GemmUniversalIN4cute5tupleIJiiiiEEENS1_10collective13CollectiveMmaINS1_35MainloopSm100TmaUmmaWarpSpecializedILi10ELi2ELi4ENS5_IJNS4_1CILi1EEESB_SB_EEEEENS5_IJNSA_ILi64EEENSA_ILi256EEESE_EEENS_12float_e4m3_tENS5_IJlSB_lEEESH_SI_NS4_8TiledMMAINS4_8MMA_AtomIJNS4_10MMA_TraitsINS4_19SM100_MMA_F8F6F4_SSEJSH_SH_fSE_SF_NS4_17integral_constantINS4_4UMMA5MajorELSP_0EEESQ_NSN_INSO_7ScaleInELSR_0EEESS_EEEEEENS4_6LayoutISC_NS5_IJNSA_ILi0EEESW_SW_EEEEENS5_IJNS4_10UnderscoreESZ_SZ_EEEEENS4_13SM90_TMA_LOADENS4_14ComposedLayoutINS4_7SwizzleILi2ELi4ELi3EEENS4_18smem_ptr_flag_bitsILi8EEENSV_INS5_IJNSA_ILi8EEESE_EEENS5_IJSE_SB_EEEEEEEvNS4_8identityES12_S1C_vS1D_EENS_8epilogue10collective18CollectiveEpilogueINS1F_23Sm100TmaWarpSpecializedILi4ELi2ELi32ELb0ELb0EEEJSG_NS5_IJNSV_ISE_SB_EES1K_EEESH_SI_SH_SI_NS1F_6fusion15FusionCallbacksIS1J_NS1M_17LinearCombinationISH_fSH_fLNS_15FloatRoundStyleE2EEESG_S1L_JEEENS4_5SM1004TMEM4LOAD26SM100_TMEM_LOAD_16dp32b32xES12_S1C_NS4_39AutoVectorizingCopyWithAssumedAlignmentILi128EEENS4_14SM90_TMA_STOREES1C_S1X_S1X_EEEvvEEEEvNT_6ParamsE)
        /*0044*/ 	.word	0x00000000
.L_30:


//--------------------- .nv.compat                --------------------------
	.section	.nv.compat,"",@"SHT_CUDA_COMPAT_INFO"
	.align	4
        /*0000*/ 	.byte	0x02, 0x09, 0x01, 0x00, 0x02, 0x02, 0x02, 0x00, 0x02, 0x05, 0x05, 0x00, 0x03, 0x07, 0x01, 0x01
        /*0010*/ 	.byte	0x02, 0x03, 0x01, 0x00, 0x02, 0x06, 0x01, 0x00, 0x04, 0x0b, 0x08, 0x00, 0x09, 0x00, 0x00, 0x00
        /*0020*/ 	.byte	0x00, 0x00, 0x00, 0x00


//--------------------- .nv.info._ZN7cutlass13device_kernelINS_4gemm6kernel13GemmUniversalIN4cute5tupleIJiiiiEEENS1_10collective13CollectiveMmaINS1_35MainloopSm100TmaUmmaWarpSpecializedILi10ELi2ELi4ENS5_IJNS4_1CILi1EEESB_SB_EEEEENS5_IJNSA_ILi64EEENSA_ILi256EEESE_EEENS_12float_e4m3_tENS5_IJlSB_lEEESH_SI_NS4_8TiledMMAINS4_8MMA_AtomIJNS4_10MMA_TraitsINS4_19SM100_MMA_F8F6F4_SSEJSH_SH_fSE_SF_NS4_17integral_constantINS4_4UMMA5MajorELSP_0EEESQ_NSN_INSO_7ScaleInELSR_0EEESS_EEEEEENS4_6LayoutISC_NS5_IJNSA_ILi0EEESW_SW_EEEEENS5_IJNS4_10UnderscoreESZ_SZ_EEEEENS4_13SM90_TMA_LOADENS4_14ComposedLayoutINS4_7SwizzleILi2ELi4ELi3EEENS4_18smem_ptr_flag_bitsILi8EEENSV_INS5_IJNSA_ILi8EEESE_EEENS5_IJSE_SB_EEEEEEEvNS4_8identityES12_S1C_vS1D_EENS_8epilogue10collective18CollectiveEpilogueINS1F_23Sm100TmaWarpSpecializedILi4ELi2ELi32ELb0ELb0EEEJSG_NS5_IJNSV_ISE_SB_EES1K_EEESH_SI_SH_SI_NS1F_6fusion15FusionCallbacksIS1J_NS1M_17LinearCombinationISH_fSH_fLNS_15FloatRoundStyleE2EEESG_S1L_JEEENS4_5SM1004TMEM4LOAD26SM100_TMEM_LOAD_16dp32b32xES12_S1C_NS4_39AutoVectorizingCopyWithAssumedAlignmentILi128EEENS4_14SM90_TMA_STOREES1C_S1X_S1X_EEEvvEEEEvNT_6ParamsE --------------------------
	.section	.nv.info._ZN7cutlass13device_kernelINS_4gemm6kernel13GemmUniversalIN4cute5tupleIJiiiiEEENS1_10collective13CollectiveMmaINS1_35MainloopSm100TmaUmmaWarpSpecializedILi10ELi2ELi4ENS5_IJNS4_1CILi1EEESB_SB_EEEEENS5_IJNSA_ILi64EEENSA_ILi256EEESE_EEENS_12float_e4m3_tENS5_IJlSB_lEEESH_SI_NS4_8TiledMMAINS4_8MMA_AtomIJNS4_10MMA_TraitsINS4_19SM100_MMA_F8F6F4_SSEJSH_SH_fSE_SF_NS4_17integral_constantINS4_4UMMA5MajorELSP_0EEESQ_NSN_INSO_7ScaleInELSR_0EEESS_EEEEEENS4_6LayoutISC_NS5_IJNSA_ILi0EEESW_SW_EEEEENS5_IJNS4_10UnderscoreESZ_SZ_EEEEENS4_13SM90_TMA_LOADENS4_14ComposedLayoutINS4_7SwizzleILi2ELi4ELi3EEENS4_18smem_ptr_flag_bitsILi8EEENSV_INS5_IJNSA_ILi8EEESE_EEENS5_IJSE_SB_EEEEEEEvNS4_8identityES12_S1C_vS1D_EENS_8epilogue10collective18CollectiveEpilogueINS1F_23Sm100TmaWarpSpecializedILi4ELi2ELi32ELb0ELb0EEEJSG_NS5_IJNSV_ISE_SB_EES1K_EEESH_SI_SH_SI_NS1F_6fusion15FusionCallbacksIS1J_NS1M_17LinearCombinationISH_fSH_fLNS_15FloatRoundStyleE2EEESG_S1L_JEEENS4_5SM1004TMEM4LOAD26SM100_TMEM_LOAD_16dp32b32xES12_S1C_NS4_39AutoVectorizingCopyWithAssumedAlignmentILi128EEENS4_14SM90_TMA_STOREES1C_S1X_S1X_EEEvvEEEEvNT_6ParamsE,"",@"SHT_CUDA_INFO"
	.sectionflags	@""
	.align	4


	//----- nvinfo : EIATTR_CUDA_API_VERSION
	.align		4
        /*0000*/ 	.byte	0x04, 0x37
        /*0002*/ 	.short	(.L_32 - .L_31)
.L_31:
        /*0004*/ 	.word	0x00000082


	//----- nvinfo : EIATTR_KPARAM_INFO
	.align		4
.L_32:
        /*0008*/ 	.byte	0x04, 0x17
        /*000a*/ 	.short	(.L_34 - .L_33)
.L_33:
        /*000c*/ 	.word	0x00000000
        /*0010*/ 	.short	0x0000
        /*0012*/ 	.short	0x0000
        /*0014*/ 	.byte	0x00, 0xf0, 0x01, 0x20


	//----- nvinfo : EIATTR_AT_ENTRY_FRAGMENTS
	.align		4
.L_34:
        /*0018*/ 	.byte	0x04, 0x4f
        /*001a*/ 	.short	(.L_36 - .L_35)


	//   ....[0]....
.L_35:
        /*001c*/ 	.word	0x00000006


	//----- nvinfo : EIATTR_RESERVED_SMEM_USED
	.align		4
.L_36:
        /*0020*/ 	.byte	0x01, 0x41
	.zero		2


	//----- nvinfo : EIATTR_SPARSE_MMA_MASK
	.align		4
        /*0024*/ 	.byte	0x03, 0x50
        /*0026*/ 	.short	0x0000


	//----- nvinfo : EIATTR_TCGEN05_1CTA_USED
	.align		4
        /*0028*/ 	.byte	0x01, 0x51
	.zero		2


	//----- nvinfo : EIATTR_MAXREG_COUNT
	.align		4
        /*002c*/ 	.byte	0x03, 0x1b
        /*002e*/ 	.short	0x00ff


	//----- nvinfo : EIATTR_NUM_BARRIERS
	.align		4
        /*0030*/ 	.byte	0x02, 0x4c
        /*0032*/ 	.byte	0x07
	.zero		1


	//----- nvinfo : EIATTR_EXTERNS
	.align		4
        /*0034*/ 	.byte	0x04, 0x0f
        /*0036*/ 	.short	(.L_38 - .L_37)


	//   ....[0]....
	.align		4
.L_37:
        /*0038*/ 	.word	index@(__assertfail)


	//----- nvinfo : EIATTR_MERCURY_ISA_VERSION
	.align		4
.L_38:
        /*003c*/ 	.byte	0x03, 0x5f
        /*003e*/ 	.short	0x0101


	//----- nvinfo : EIATTR_INT_WARP_WIDE_INSTR_OFFSETS
	.align		4
        /*0040*/ 	.byte	0x04, 0x31
        /*0042*/ 	.short	(.L_40 - .L_39)


	//   ....[0]....
.L_39:
        /*0044*/ 	.word	0x00001ed0


	//   ....[1]....
        /*0048*/ 	.word	0x00003bf0


	//   ....[2]....
        /*004c*/ 	.word	0x00003c20


	//   ....[3]....
        /*0050*/ 	.word	0x00003c70


	//   ....[4]....
        /*0054*/ 	.word	0x00004590


	//   ....[5]....
        /*0058*/ 	.word	0x000045f0


	//   ....[6]....
        /*005c*/ 	.word	0x000046d0


	//   ....[7]....
        /*0060*/ 	.word	0x00004740


	//   ....[8]....
        /*0064*/ 	.word	0x00004850


	//   ....[9]....
        /*0068*/ 	.word	0x000048e0


	//   ....[10]....
        /*006c*/ 	.word	0x00004ab0


	//   ....[11]....
        /*0070*/ 	.word	0x00004c10


	//----- nvinfo : EIATTR_COOP_GROUP_MASK_REGIDS
	.align		4
.L_40:
        /*0074*/ 	.byte	0x04, 0x29
        /*0076*/ 	.short	(.L_42 - .L_41)


	//   ....[0]....
.L_41:
        /*0078*/ 	.word	0xffffffff


	//   ....[1]....
        /*007c*/ 	.word	0xffffffff


	//   ....[2]....
        /*0080*/ 	.word	0xffffffff


	//   ....[3]....
        /*0084*/ 	.word	0xffffffff


	//   ....[4]....
        /*0088*/ 	.word	0xffffffff


	//   ....[5]....
        /*008c*/ 	.word	0xffffffff


	//   ....[6]....
        /*0090*/ 	.word	0xffffffff


	//   ....[7]....
        /*0094*/ 	.word	0xffffffff


	//   ....[8]....
        /*0098*/ 	.word	0xffffffff


	//   ....[9]....
        /*009c*/ 	.word	0xffffffff


	//   ....[10]....
        /*00a0*/ 	.word	0xffffffff


	//   ....[11]....
        /*00a4*/ 	.word	0xffffffff


	//   ....[12]....
        /*00a8*/ 	.word	0xffffffff


	//----- nvinfo : EIATTR_COOP_GROUP_INSTR_OFFSETS
	.align		4
.L_42:
        /*00ac*/ 	.byte	0x04, 0x28
        /*00ae*/ 	.short	(.L_44 - .L_43)


	//   ....[0]....
.L_43:
        /*00b0*/ 	.word	0x00000090


	//   ....[1]....
        /*00b4*/ 	.word	0x000004d0


	//   ....[2]....
        /*00b8*/ 	.word	0x00000730


	//   ....[3]....
        /*00bc*/ 	.word	0x000008d0


	//   ....[4]....
        /*00c0*/ 	.word	0x000009d0


	//   ....[5]....
        /*00c4*/ 	.word	0x00000b40


	//   ....[6]....
        /*00c8*/ 	.word	0x00000ce0


	//   ....[7]....
        /*00cc*/ 	.word	0x00001db0


	//   ....[8]....
        /*00d0*/ 	.word	0x00002ef0


	//   ....[9]....
        /*00d4*/ 	.word	0x00003100


	//   ....[10]....
        /*00d8*/ 	.word	0x00003130


	//   ....[11]....
        /*00dc*/ 	.word	0x00003ae0


	//   ....[12]....
        /*00e0*/ 	.word	0x00003d10


	//----- nvinfo : EIATTR_VRC_CTA_INIT_COUNT
	.align		4
.L_44:
        /*00e4*/ 	.byte	0x02, 0x4a
        /*00e6*/ 	.byte	0x80
	.zero		1


	//----- nvinfo : EIATTR_SYSCALL_OFFSETS
	.align		4
        /*00e8*/ 	.byte	0x04, 0x46
        /*00ea*/ 	.short	(.L_46 - .L_45)


	//   ....[0]....
.L_45:
        /*00ec*/ 	.word	0x00005690


	//   ....[1]....
        /*00f0*/ 	.word	0x000057d0


	//   ....[2]....
        /*00f4*/ 	.word	0x00005fd0


	//   ....[3]....
        /*00f8*/ 	.word	0x00006d70


	//   ....[4]....
        /*00fc*/ 	.word	0x00007ad0


	//   ....[5]....
        /*0100*/ 	.word	0x00008860


	//----- nvinfo : EIATTR_MBARRIER_INSTR_OFFSETS
	.align		4
.L_46:
        /*0104*/ 	.byte	0x04, 0x39
        /*0106*/ 	.short	(.L_48 - .L_47)


	//   ....[0]....
.L_47:
        /*0108*/ 	.word	0x000005d0
        /*010c*/ 	.word	0x000000ff
        /*0110*/ 	.word	0x00000000
        /*0114*/ 	.short	0x0100
        /*0116*/ 	.byte	0x05
	.zero		1


	//   ....[1]....
        /*0118*/ 	.word	0x000005e0
        /*011c*/ 	.word	0x000000ff
        /*0120*/ 	.word	0x00000050
        /*0124*/ 	.short	0x0100
        /*0126*/ 	.byte	0x05
	.zero		1


	//   ....[2]....
        /*0128*/ 	.word	0x000005f0
        /*012c*/ 	.word	0x000000ff
        /*0130*/ 	.word	0x00000008
        /*0134*/ 	.short	0x0100
        /*0136*/ 	.byte	0x05
	.zero		1


	//   ....[3]....
        /*0138*/ 	.word	0x00000600
        /*013c*/ 	.word	0x000000ff
        /*0140*/ 	.word	0x00000058
        /*0144*/ 	.short	0x0100
        /*0146*/ 	.byte	0x05
	.zero		1


	//   ....[4]....
        /*0148*/ 	.word	0x00000610
        /*014c*/ 	.word	0x000000ff
        /*0150*/ 	.word	0x00000010
        /*0154*/ 	.short	0x0100
        /*0156*/ 	.byte	0x05
	.zero		1


	//   ....[5]....
        /*0158*/ 	.word	0x00000620
        /*015c*/ 	.word	0x000000ff
        /*0160*/ 	.word	0x00000060
        /*0164*/ 	.short	0x0100
        /*0166*/ 	.byte	0x05
	.zero		1


	//   ....[6]....
        /*0168*/ 	.word	0x00000630
        /*016c*/ 	.word	0x000000ff
        /*0170*/ 	.word	0x00000018
        /*0174*/ 	.short	0x0100
        /*0176*/ 	.byte	0x05
	.zero		1


	//   ....[7]....
        /*0178*/ 	.word	0x00000640
        /*017c*/ 	.word	0x000000ff
        /*0180*/ 	.word	0x00000068
        /*0184*/ 	.short	0x0100
        /*0186*/ 	.byte	0x05
	.zero		1


	//   ....[8]....
        /*0188*/ 	.word	0x00000650
        /*018c*/ 	.word	0x000000ff
        /*0190*/ 	.word	0x00000020
        /*0194*/ 	.short	0x0100
        /*0196*/ 	.byte	0x05
	.zero		1


	//   ....[9]....
        /*0198*/ 	.word	0x00000660
        /*019c*/ 	.word	0x000000ff
        /*01a0*/ 	.word	0x00000070
        /*01a4*/ 	.short	0x0100
        /*01a6*/ 	.byte	0x05
	.zero		1


	//   ....[10]....
        /*01a8*/ 	.word	0x00000670
        /*01ac*/ 	.word	0x000000ff
        /*01b0*/ 	.word	0x00000028
        /*01b4*/ 	.short	0x0100
        /*01b6*/ 	.byte	0x05
	.zero		1


	//   ....[11]....
        /*01b8*/ 	.word	0x00000680
        /*01bc*/ 	.word	0x000000ff
        /*01c0*/ 	.word	0x00000078
        /*01c4*/ 	.short	0x0100
        /*01c6*/ 	.byte	0x05
	.zero		1


	//   ....[12]....
        /*01c8*/ 	.word	0x00000690
        /*01cc*/ 	.word	0x000000ff
        /*01d0*/ 	.word	0x00000030
        /*01d4*/ 	.short	0x0100
        /*01d6*/ 	.byte	0x05
	.zero		1


	//   ....[13]....
        /*01d8*/ 	.word	0x000006a0
        /*01dc*/ 	.word	0x000000ff
        /*01e0*/ 	.word	0x00000080
        /*01e4*/ 	.short	0x0100
        /*01e6*/ 	.byte	0x05
	.zero		1


	//   ....[14]....
        /*01e8*/ 	.word	0x000006b0
        /*01ec*/ 	.word	0x000000ff
        /*01f0*/ 	.word	0x00000038
        /*01f4*/ 	.short	0x0100
        /*01f6*/ 	.byte	0x05
	.zero		1


	//   ....[15]....
        /*01f8*/ 	.word	0x000006c0
        /*01fc*/ 	.word	0x000000ff
        /*0200*/ 	.word	0x00000088
        /*0204*/ 	.short	0x0100
        /*0206*/ 	.byte	0x05
	.zero		1


	//   ....[16]....
        /*0208*/ 	.word	0x000006d0
        /*020c*/ 	.word	0x000000ff
        /*0210*/ 	.word	0x00000040
        /*0214*/ 	.short	0x0100
        /*0216*/ 	.byte	0x05
	.zero		1


	//   ....[17]....
        /*0218*/ 	.word	0x000006e0
        /*021c*/ 	.word	0x000000ff
        /*0220*/ 	.word	0x00000090
        /*0224*/ 	.short	0x0100
        /*0226*/ 	.byte	0x05
	.zero		1


	//   ....[18]....
        /*0228*/ 	.word	0x000006f0
        /*022c*/ 	.word	0x000000ff
        /*0230*/ 	.word	0x00000048
        /*0234*/ 	.short	0x0100
        /*0236*/ 	.byte	0x05
	.zero		1


	//   ....[19]....
        /*0238*/ 	.word	0x00000700
        /*023c*/ 	.word	0x000000ff
        /*0240*/ 	.word	0x00000098
        /*0244*/ 	.short	0x0100
        /*0246*/ 	.byte	0x05
	.zero		1


	//   ....[20]....
        /*0248*/ 	.word	0x00000840
        /*024c*/ 	.word	0x000000ff
        /*0250*/ 	.word	0x000000a0
        /*0254*/ 	.short	0x0100
        /*0256*/ 	.byte	0x07
	.zero		1


	//   ....[21]....
        /*0258*/ 	.word	0x00000850
        /*025c*/ 	.word	0x000000ff
        /*0260*/ 	.word	0x000000c0
        /*0264*/ 	.short	0x0100
        /*0266*/ 	.byte	0x07
	.zero		1


	//   ....[22]....
        /*0268*/ 	.word	0x00000860
        /*026c*/ 	.word	0x000000ff
        /*0270*/ 	.word	0x000000a8
        /*0274*/ 	.short	0x0100
        /*0276*/ 	.byte	0x07
	.zero		1


	//   ....[23]....
        /*0278*/ 	.word	0x00000870
        /*027c*/ 	.word	0x000000ff
        /*0280*/ 	.word	0x000000c8
        /*0284*/ 	.short	0x0100
        /*0286*/ 	.byte	0x07
	.zero		1


	//   ....[24]....
        /*0288*/ 	.word	0x00000880
        /*028c*/ 	.word	0x000000ff
        /*0290*/ 	.word	0x000000b0
        /*0294*/ 	.short	0x0100
        /*0296*/ 	.byte	0x07
	.zero		1


	//   ....[25]....
        /*0298*/ 	.word	0x00000890
        /*029c*/ 	.word	0x000000ff
        /*02a0*/ 	.word	0x000000d0
        /*02a4*/ 	.short	0x0100
        /*02a6*/ 	.byte	0x07
	.zero		1


	//   ....[26]....
        /*02a8*/ 	.word	0x000008a0
        /*02ac*/ 	.word	0x000000ff
        /*02b0*/ 	.word	0x000000b8
        /*02b4*/ 	.short	0x0100
        /*02b6*/ 	.byte	0x07
	.zero		1


	//   ....[27]....
        /*02b8*/ 	.word	0x000008b0
        /*02bc*/ 	.word	0x000000ff
        /*02c0*/ 	.word	0x000000d8
        /*02c4*/ 	.short	0x0100
        /*02c6*/ 	.byte	0x07
	.zero		1


	//   ....[28]....
        /*02c8*/ 	.word	0x000009a0
        /*02cc*/ 	.word	0x000000ff
        /*02d0*/ 	.word	0x000000e0
        /*02d4*/ 	.short	0x0100
        /*02d6*/ 	.byte	0x05
	.zero		1


	//   ....[29]....
        /*02d8*/ 	.word	0x000009b0
        /*02dc*/ 	.word	0x000000ff
        /*02e0*/ 	.word	0x000000e8
        /*02e4*/ 	.short	0x0100
        /*02e6*/ 	.byte	0x05
	.zero		1


	//   ....[30]....
        /*02e8*/ 	.word	0x00000af0
        /*02ec*/ 	.word	0x000000ff
        /*02f0*/ 	.word	0x000000f0
        /*02f4*/ 	.short	0x0100
        /*02f6*/ 	.byte	0x05
	.zero		1


	//   ....[31]....
        /*02f8*/ 	.word	0x00000b00
        /*02fc*/ 	.word	0x000000ff
        /*0300*/ 	.word	0x00000100
        /*0304*/ 	.short	0x0100
        /*0306*/ 	.byte	0x05
	.zero		1


	//   ....[32]....
        /*0308*/ 	.word	0x00000b10
        /*030c*/ 	.word	0x000000ff
        /*0310*/ 	.word	0x000000f8
        /*0314*/ 	.short	0x0100
        /*0316*/ 	.byte	0x05
	.zero		1


	//   ....[33]....
        /*0318*/ 	.word	0x00000b20
        /*031c*/ 	.word	0x000000ff
        /*0320*/ 	.word	0x00000108
        /*0324*/ 	.short	0x0100
        /*0326*/ 	.byte	0x05
	.zero		1


	//   ....[34]....
        /*0328*/ 	.word	0x00000c50
        /*032c*/ 	.word	0x000000ff
        /*0330*/ 	.word	0x00000110
        /*0334*/ 	.short	0x0100
        /*0336*/ 	.byte	0x07
	.zero		1


	//   ....[35]....
        /*0338*/ 	.word	0x00000c60
        /*033c*/ 	.word	0x000000ff
        /*0340*/ 	.word	0x00000130
        /*0344*/ 	.short	0x0100
        /*0346*/ 	.byte	0x07
	.zero		1


	//   ....[36]....
        /*0348*/ 	.word	0x00000c70
        /*034c*/ 	.word	0x000000ff
        /*0350*/ 	.word	0x00000118
        /*0354*/ 	.short	0x0100
        /*0356*/ 	.byte	0x07
	.zero		1


	//   ....[37]....
        /*0358*/ 	.word	0x00000c80
        /*035c*/ 	.word	0x000000ff
        /*0360*/ 	.word	0x00000138
        /*0364*/ 	.short	0x0100
        /*0366*/ 	.byte	0x07
	.zero		1


	//   ....[38]....
        /*0368*/ 	.word	0x00000c90
        /*036c*/ 	.word	0x000000ff
        /*0370*/ 	.word	0x00000120
        /*0374*/ 	.short	0x0100
        /*0376*/ 	.byte	0x07
	.zero		1


	//   ....[39]....
        /*0378*/ 	.word	0x00000ca0
        /*037c*/ 	.word	0x000000ff
        /*0380*/ 	.word	0x00000140
        /*0384*/ 	.short	0x0100
        /*0386*/ 	.byte	0x07
	.zero		1


	//   ....[40]....
        /*0388*/ 	.word	0x00000cb0
        /*038c*/ 	.word	0x000000ff
        /*0390*/ 	.word	0x00000128
        /*0394*/ 	.short	0x0100
        /*0396*/ 	.byte	0x07
	.zero		1


	//   ....[41]....
        /*0398*/ 	.word	0x00000cc0
        /*039c*/ 	.word	0x000000ff
        /*03a0*/ 	.word	0x00000148
        /*03a4*/ 	.short	0x0100
        /*03a6*/ 	.byte	0x07
	.zero		1


	//   ....[42]....
        /*03a8*/ 	.word	0x00000db0
        /*03ac*/ 	.word	0x000000ff
        /*03b0*/ 	.word	0x00000150
        /*03b4*/ 	.short	0x0100
        /*03b6*/ 	.byte	0x05
	.zero		1


	//   ....[43]....
        /*03b8*/ 	.word	0x00000dc0
        /*03bc*/ 	.word	0x000000ff
        /*03c0*/ 	.word	0x00000160
        /*03c4*/ 	.short	0x0100
        /*03c6*/ 	.byte	0x05
	.zero		1


	//   ....[44]....
        /*03c8*/ 	.word	0x00000dd0
        /*03cc*/ 	.word	0x000000ff
        /*03d0*/ 	.word	0x00000158
        /*03d4*/ 	.short	0x0100
        /*03d6*/ 	.byte	0x05
	.zero		1


	//   ....[45]....
        /*03d8*/ 	.word	0x00000de0
        /*03dc*/ 	.word	0x000000ff
        /*03e0*/ 	.word	0x00000168
        /*03e4*/ 	.short	0x0100
        /*03e6*/ 	.byte	0x05
	.zero		1


	//   ....[46]....
        /*03e8*/ 	.word	0x000016b0
        /*03ec*/ 	.word	0x00000002
        /*03f0*/ 	.word	0x00000160
        /*03f4*/ 	.short	0x010a
        /*03f6*/ 	.byte	0xff
	.zero		1


	//   ....[47]....
        /*03f8*/ 	.word	0x000016e0
        /*03fc*/ 	.word	0x00000002
        /*0400*/ 	.word	0x00000150
        /*0404*/ 	.short	0x0101
        /*0406*/ 	.byte	0xff
	.zero		1


	//   ....[48]....
        /*0408*/ 	.word	0x000017b0
        /*040c*/ 	.word	0x000000ff
        /*0410*/ 	.word	0x00000050
        /*0414*/ 	.short	0x010a
        /*0416*/ 	.byte	0x08
	.zero		1


	//   ....[49]....
        /*0418*/ 	.word	0x00001850
        /*041c*/ 	.word	0x000000ff
        /*0420*/ 	.word	0x00000050
        /*0424*/ 	.short	0x010a
        /*0426*/ 	.byte	0x21
	.zero		1


	//   ....[50]....
        /*0428*/ 	.word	0x000019a0
        /*042c*/ 	.word	0x000000ff
        /*0430*/ 	.word	0x00000050
        /*0434*/ 	.short	0x010a
        /*0436*/ 	.byte	0x08
	.zero		1


	//   ....[51]....
        /*0438*/ 	.word	0x00001ab0
        /*043c*/ 	.word	0x000000ff
        /*0440*/ 	.word	0x000000e8
        /*0444*/ 	.short	0x0101
        /*0446*/ 	.byte	0x04
	.zero		1


	//   ....[52]....
        /*0448*/ 	.word	0x00001ad0
        /*044c*/ 	.word	0x000000ff
        /*0450*/ 	.word	0x00000050
        /*0454*/ 	.short	0x010a
        /*0456*/ 	.byte	0x08
	.zero		1


	//   ....[53]....
        /*0458*/ 	.word	0x00001b50
        /*045c*/ 	.word	0x000000ff
        /*0460*/ 	.word	0x00000050
        /*0464*/ 	.short	0x010a
        /*0466*/ 	.byte	0x11
	.zero		1


	//   ....[54]....
        /*0468*/ 	.word	0x00001ca0
        /*046c*/ 	.word	0x000000ff
        /*0470*/ 	.word	0x00000050
        /*0474*/ 	.short	0x010a
        /*0476*/ 	.byte	0x08
	.zero		1


	//   ....[55]....
        /*0478*/ 	.word	0x00001de0
        /*047c*/ 	.word	0x00000002
        /*0480*/ 	.word	0x000000f0
        /*0484*/ 	.short	0x010a
        /*0486*/ 	.byte	0xff
	.zero		1


	//   ....[56]....
        /*0488*/ 	.word	0x00001ea0
        /*048c*/ 	.word	0x00000002
        /*0490*/ 	.word	0x00000000
        /*0494*/ 	.short	0x0101
        /*0496*/ 	.byte	0xff
	.zero		1


	//   ....[57]....
        /*0498*/ 	.word	0x00002400
        /*049c*/ 	.word	0x000000ff
        /*04a0*/ 	.word	0x00000000
        /*04a4*/ 	.short	0x010a
        /*04a6*/ 	.byte	0x05
	.zero		1


	//   ....[58]....
        /*04a8*/ 	.word	0x00002490
        /*04ac*/ 	.word	0x000000ff
        /*04b0*/ 	.word	0x00000000
        /*04b4*/ 	.short	0x010a
        /*04b6*/ 	.byte	0x05
	.zero		1


	//   ....[59]....
        /*04b8*/ 	.word	0x00002520
        /*04bc*/ 	.word	0x000000ff
        /*04c0*/ 	.word	0x00000000
        /*04c4*/ 	.short	0x010a
        /*04c6*/ 	.byte	0x05
	.zero		1


	//   ....[60]....
        /*04c8*/ 	.word	0x000025b0
        /*04cc*/ 	.word	0x000000ff
        /*04d0*/ 	.word	0x00000000
        /*04d4*/ 	.short	0x010a
        /*04d6*/ 	.byte	0x05
	.zero		1


	//   ....[61]....
        /*04d8*/ 	.word	0x00002640
        /*04dc*/ 	.word	0x000000ff
        /*04e0*/ 	.word	0x00000000
        /*04e4*/ 	.short	0x010a
        /*04e6*/ 	.byte	0x05
	.zero		1


	//   ....[62]....
        /*04e8*/ 	.word	0x000026d0
        /*04ec*/ 	.word	0x000000ff
        /*04f0*/ 	.word	0x00000000
        /*04f4*/ 	.short	0x010a
        /*04f6*/ 	.byte	0x05
	.zero		1


	//   ....[63]....
        /*04f8*/ 	.word	0x00002760
        /*04fc*/ 	.word	0x000000ff
        /*0500*/ 	.word	0x00000000
        /*0504*/ 	.short	0x010a
        /*0506*/ 	.byte	0x05
	.zero		1


	//   ....[64]....
        /*0508*/ 	.word	0x000027f0
        /*050c*/ 	.word	0x000000ff
        /*0510*/ 	.word	0x00000000
        /*0514*/ 	.short	0x010a
        /*0516*/ 	.byte	0x05
	.zero		1


	//   ....[65]....
        /*0518*/ 	.word	0x00002880
        /*051c*/ 	.word	0x000000ff
        /*0520*/ 	.word	0x00000000
        /*0524*/ 	.short	0x010a
        /*0526*/ 	.byte	0x05
	.zero		1


	//   ....[66]....
        /*0528*/ 	.word	0x00002920
        /*052c*/ 	.word	0x00000000
        /*0530*/ 	.word	0x00000000
        /*0534*/ 	.short	0x010a
        /*0536*/ 	.byte	0xff
	.zero		1


	//   ....[67]....
        /*0538*/ 	.word	0x00002a40
        /*053c*/ 	.word	0x00000000
        /*0540*/ 	.word	0x00000150
        /*0544*/ 	.short	0x010a
        /*0546*/ 	.byte	0xff
	.zero		1


	//   ....[68]....
        /*0548*/ 	.word	0x00002ab0
        /*054c*/ 	.word	0x00000000
        /*0550*/ 	.word	0x00000000
        /*0554*/ 	.short	0x0101
        /*0556*/ 	.byte	0xff
	.zero		1


	//   ....[69]....
        /*0558*/ 	.word	0x00002ad0
        /*055c*/ 	.word	0x000000ff
        /*0560*/ 	.word	0x00000100
        /*0564*/ 	.short	0x010a
        /*0566*/ 	.byte	0x05
	.zero		1


	//   ....[70]....
        /*0568*/ 	.word	0x00002bf0
        /*056c*/ 	.word	0x00000000
        /*0570*/ 	.word	0x000000f0
        /*0574*/ 	.short	0x010a
        /*0576*/ 	.byte	0xff
	.zero		1


	//   ....[71]....
        /*0578*/ 	.word	0x00002cf0
        /*057c*/ 	.word	0x00000000
        /*0580*/ 	.word	0x00000000
        /*0584*/ 	.short	0x0101
        /*0586*/ 	.byte	0xff
	.zero		1


	//   ....[72]....
        /*0588*/ 	.word	0x00002d80
        /*058c*/ 	.word	0x000000ff
        /*0590*/ 	.word	0x00000100
        /*0594*/ 	.short	0x0106
        /*0596*/ 	.byte	0x05
	.zero		1


	//   ....[73]....
        /*0598*/ 	.word	0x00002da0
        /*059c*/ 	.word	0x000000ff
        /*05a0*/ 	.word	0x00000100
        /*05a4*/ 	.short	0x010a
        /*05a6*/ 	.byte	0x05
	.zero		1


	//   ....[74]....
        /*05a8*/ 	.word	0x00002e30
        /*05ac*/ 	.word	0x000000ff
        /*05b0*/ 	.word	0x00000100
        /*05b4*/ 	.short	0x0106
        /*05b6*/ 	.byte	0x04
	.zero		1


	//   ....[75]....
        /*05b8*/ 	.word	0x00002e70
        /*05bc*/ 	.word	0x00000000
        /*05c0*/ 	.word	0x00000100
        /*05c4*/ 	.short	0x010a
        /*05c6*/ 	.byte	0xff
	.zero		1


	//   ....[76]....
        /*05c8*/ 	.word	0x00003370
        /*05cc*/ 	.word	0x00000000
        /*05d0*/ 	.word	0x000000f0
        /*05d4*/ 	.short	0x010a
        /*05d6*/ 	.byte	0xff
	.zero		1


	//   ....[77]....
        /*05d8*/ 	.word	0x00003470
        /*05dc*/ 	.word	0x00000003
        /*05e0*/ 	.word	0x00000000
        /*05e4*/ 	.short	0x0101
        /*05e6*/ 	.byte	0xff
	.zero		1


	//   ....[78]....
        /*05e8*/ 	.word	0x00003480
        /*05ec*/ 	.word	0x000000ff
        /*05f0*/ 	.word	0x00000000
        /*05f4*/ 	.short	0x010a
        /*05f6*/ 	.byte	0x04
	.zero		1


	//   ....[79]....
        /*05f8*/ 	.word	0x00003500
        /*05fc*/ 	.word	0x000000ff
        /*0600*/ 	.word	0x00000130
        /*0604*/ 	.short	0x010a
        /*0606*/ 	.byte	0x08
	.zero		1


	//   ....[80]....
        /*0608*/ 	.word	0x000035e0
        /*060c*/ 	.word	0x000000ff
        /*0610*/ 	.word	0x00000000
        /*0614*/ 	.short	0x010a
        /*0616*/ 	.byte	0x07
	.zero		1


	//   ....[81]....
        /*0618*/ 	.word	0x00003720
        /*061c*/ 	.word	0x000000ff
        /*0620*/ 	.word	0x00000000
        /*0624*/ 	.short	0x010a
        /*0626*/ 	.byte	0x04
	.zero		1


	//   ....[82]....
        /*0628*/ 	.word	0x00003910
        /*062c*/ 	.word	0x000000ff
        /*0630*/ 	.word	0x00000000
        /*0634*/ 	.short	0x010a
        /*0636*/ 	.byte	0x05
	.zero		1


	//   ....[83]....
        /*0638*/ 	.word	0x000039a0
        /*063c*/ 	.word	0x000000ff
        /*0640*/ 	.word	0x00000000
        /*0644*/ 	.short	0x010a
        /*0646*/ 	.byte	0x05
	.zero		1


	//   ....[84]....
        /*0648*/ 	.word	0x00003a30
        /*064c*/ 	.word	0x000000ff
        /*0650*/ 	.word	0x00000000
        /*0654*/ 	.short	0x010a
        /*0656*/ 	.byte	0x05
	.zero		1


	//   ....[85]....
        /*0658*/ 	.word	0x00003ac0
        /*065c*/ 	.word	0x000000ff
        /*0660*/ 	.word	0x00000000
        /*0664*/ 	.short	0x010a
        /*0666*/ 	.byte	0x07
	.zero		1


	//   ....[86]....
        /*0668*/ 	.word	0x00003f40
        /*066c*/ 	.word	0x00000000
        /*0670*/ 	.word	0x000000f0
        /*0674*/ 	.short	0x010a
        /*0676*/ 	.byte	0xff
	.zero		1


	//   ....[87]....
        /*0678*/ 	.word	0x00004000
        /*067c*/ 	.word	0x00000000
        /*0680*/ 	.word	0x00000000
        /*0684*/ 	.short	0x0101
        /*0686*/ 	.byte	0xff
	.zero		1


	//   ....[88]....
        /*0688*/ 	.word	0x00004320
        /*068c*/ 	.word	0x000000ff
        /*0690*/ 	.word	0x000000e8
        /*0694*/ 	.short	0x010a
        /*0696*/ 	.byte	0x07
	.zero		1


	//   ....[89]....
        /*0698*/ 	.word	0x00004510
        /*069c*/ 	.word	0x000000ff
        /*06a0*/ 	.word	0x000000c0
        /*06a4*/ 	.short	0x010a
        /*06a6*/ 	.byte	0x07
	.zero		1


	//   ....[90]....
        /*06a8*/ 	.word	0x00004680
        /*06ac*/ 	.word	0x000000ff
        /*06b0*/ 	.word	0x000000a0
        /*06b4*/ 	.short	0x010b
        /*06b6*/ 	.byte	0x07
	.zero		1


	//   ....[91]....
        /*06b8*/ 	.word	0x00004690
        /*06bc*/ 	.word	0x000000ff
        /*06c0*/ 	.word	0x00000000
        /*06c4*/ 	.short	0x0101
        /*06c6*/ 	.byte	0x08
	.zero		1


	//   ....[92]....
        /*06c8*/ 	.word	0x000046a0
        /*06cc*/ 	.word	0x000000ff
        /*06d0*/ 	.word	0x000000c8
        /*06d4*/ 	.short	0x010a
        /*06d6*/ 	.byte	0x07
	.zero		1


	//   ....[93]....
        /*06d8*/ 	.word	0x000047f0
        /*06dc*/ 	.word	0x000000ff
        /*06e0*/ 	.word	0x000000a8
        /*06e4*/ 	.short	0x010b
        /*06e6*/ 	.byte	0x07
	.zero		1


	//   ....[94]....
        /*06e8*/ 	.word	0x00004800
        /*06ec*/ 	.word	0x000000ff
        /*06f0*/ 	.word	0x00000000
        /*06f4*/ 	.short	0x0101
        /*06f6*/ 	.byte	0x08
	.zero		1


	//   ....[95]....
        /*06f8*/ 	.word	0x00004810
        /*06fc*/ 	.word	0x000000ff
        /*0700*/ 	.word	0x000000d0
        /*0704*/ 	.short	0x010a
        /*0706*/ 	.byte	0x07
	.zero		1


	//   ....[96]....
        /*0708*/ 	.word	0x00004990
        /*070c*/ 	.word	0x000000ff
        /*0710*/ 	.word	0x000000b0
        /*0714*/ 	.short	0x010b
        /*0716*/ 	.byte	0x07
	.zero		1


	//   ....[97]....
        /*0718*/ 	.word	0x000049d0
        /*071c*/ 	.word	0x000000ff
        /*0720*/ 	.word	0x00000000
        /*0724*/ 	.short	0x0101
        /*0726*/ 	.byte	0x08
	.zero		1


	//   ....[98]....
        /*0728*/ 	.word	0x00004a10
        /*072c*/ 	.word	0x000000ff
        /*0730*/ 	.word	0x000000d8
        /*0734*/ 	.short	0x010a
        /*0736*/ 	.byte	0x07
	.zero		1


	//   ....[99]....
        /*0738*/ 	.word	0x00004c50
        /*073c*/ 	.word	0x000000ff
        /*0740*/ 	.word	0x000000b8
        /*0744*/ 	.short	0x010b
        /*0746*/ 	.byte	0x07
	.zero		1


	//   ....[100]....
        /*0748*/ 	.word	0x00004c70
        /*074c*/ 	.word	0x000000ff
        /*0750*/ 	.word	0x00000000
        /*0754*/ 	.short	0x0101
        /*0756*/ 	.byte	0x0d
	.zero		1


	//   ....[101]....
        /*0758*/ 	.word	0x00004ca0
        /*075c*/ 	.word	0x000000ff
        /*0760*/ 	.word	0x000000c0
        /*0764*/ 	.short	0x010a
        /*0766*/ 	.byte	0x07
	.zero		1


	//   ....[102]....
        /*0768*/ 	.word	0x00004cc0
        /*076c*/ 	.word	0x000000ff
        /*0770*/ 	.word	0x000000c8
        /*0774*/ 	.short	0x010a
        /*0776*/ 	.byte	0x07
	.zero		1


	//   ....[103]....
        /*0778*/ 	.word	0x00004ce0
        /*077c*/ 	.word	0x000000ff
        /*0780*/ 	.word	0x000000d0
        /*0784*/ 	.short	0x010a
        /*0786*/ 	.byte	0x07
	.zero		1


	//   ....[104]....
        /*0788*/ 	.word	0x00004d20
        /*078c*/ 	.word	0x00000000
        /*0790*/ 	.word	0x000000d8
        /*0794*/ 	.short	0x010a
        /*0796*/ 	.byte	0xff
	.zero		1


	//   ....[105]....
        /*0798*/ 	.word	0x00005060
        /*079c*/ 	.word	0x00000000
        /*07a0*/ 	.word	0x000000f0
        /*07a4*/ 	.short	0x010a
        /*07a6*/ 	.byte	0xff
	.zero		1


	//   ....[106]....
        /*07a8*/ 	.word	0x00005170
        /*07ac*/ 	.word	0x00000000
        /*07b0*/ 	.word	0x00000000
        /*07b4*/ 	.short	0x0101
        /*07b6*/ 	.byte	0xff
	.zero		1


	//   ....[107]....
        /*07b8*/ 	.word	0x00005b90
        /*07bc*/ 	.word	0x00000002
        /*07c0*/ 	.word	0x000000a0
        /*07c4*/ 	.short	0x010a
        /*07c6*/ 	.byte	0xff
	.zero		1


	//   ....[108]....
        /*07c8*/ 	.word	0x00005bd0
        /*07cc*/ 	.word	0x00000071
        /*07d0*/ 	.word	0x00000110
        /*07d4*/ 	.short	0x010a
        /*07d6*/ 	.byte	0xff
	.zero		1


	//   ....[109]....
        /*07d8*/ 	.word	0x00005d10
        /*07dc*/ 	.word	0x00000002
        /*07e0*/ 	.word	0x000000a0
        /*07e4*/ 	.short	0x010a
        /*07e6*/ 	.byte	0xff
	.zero		1


	//   ....[110]....
        /*07e8*/ 	.word	0x00005e30
        /*07ec*/ 	.word	0x00000000
        /*07f0*/ 	.word	0x00000000
        /*07f4*/ 	.short	0x0101
        /*07f6*/ 	.byte	0xff
	.zero		1


	//   ....[111]....
        /*07f8*/ 	.word	0x00005eb0
        /*07fc*/ 	.word	0x00000071
        /*0800*/ 	.word	0x00000110
        /*0804*/ 	.short	0x010a
        /*0806*/ 	.byte	0xff
	.zero		1


	//   ....[112]....
        /*0808*/ 	.word	0x00006a00
        /*080c*/ 	.word	0x00000000
        /*0810*/ 	.word	0x000000a0
        /*0814*/ 	.short	0x010a
        /*0816*/ 	.byte	0xff
	.zero		1


	//   ....[113]....
        /*0818*/ 	.word	0x00006ac0
        /*081c*/ 	.word	0x00000000
        /*0820*/ 	.word	0x000000a0
        /*0824*/ 	.short	0x010a
        /*0826*/ 	.byte	0xff
	.zero		1


	//   ....[114]....
        /*0828*/ 	.word	0x00006bf0
        /*082c*/ 	.word	0x00000000
        /*0830*/ 	.word	0x00000000
        /*0834*/ 	.short	0x0101
        /*0836*/ 	.byte	0xff
	.zero		1


	//   ....[115]....
        /*0838*/ 	.word	0x00007760
        /*083c*/ 	.word	0x00000000
        /*0840*/ 	.word	0x000000a0
        /*0844*/ 	.short	0x010a
        /*0846*/ 	.byte	0xff
	.zero		1


	//   ....[116]....
        /*0848*/ 	.word	0x00007820
        /*084c*/ 	.word	0x00000000
        /*0850*/ 	.word	0x000000a0
        /*0854*/ 	.short	0x010a
        /*0856*/ 	.byte	0xff
	.zero		1


	//   ....[117]....
        /*0858*/ 	.word	0x00007950
        /*085c*/ 	.word	0x00000000
        /*0860*/ 	.word	0x00000000
        /*0864*/ 	.short	0x0101
        /*0866*/ 	.byte	0xff
	.zero		1


	//   ....[118]....
        /*0868*/ 	.word	0x000084f0
        /*086c*/ 	.word	0x00000000
        /*0870*/ 	.word	0x000000a0
        /*0874*/ 	.short	0x010a
        /*0876*/ 	.byte	0xff
	.zero		1


	//   ....[119]....
        /*0878*/ 	.word	0x000085b0
        /*087c*/ 	.word	0x00000000
        /*0880*/ 	.word	0x000000a0
        /*0884*/ 	.short	0x010a
        /*0886*/ 	.byte	0xff
	.zero		1


	//   ....[120]....
        /*0888*/ 	.word	0x000086e0
        /*088c*/ 	.word	0x00000000
        /*0890*/ 	.word	0x00000000
        /*0894*/ 	.short	0x0101
        /*0896*/ 	.byte	0xff
	.zero		1


	//   ....[121]....
        /*0898*/ 	.word	0x00008b20
        /*089c*/ 	.word	0x000000ff
        /*08a0*/ 	.word	0x00000000
        /*08a4*/ 	.short	0x0101
        /*08a6*/ 	.byte	0x05
	.zero		1


	//   ....[122]....
        /*08a8*/ 	.word	0x00009360
        /*08ac*/ 	.word	0x00000002
        /*08b0*/ 	.word	0x00000160
        /*08b4*/ 	.short	0x010a
        /*08b6*/ 	.byte	0xff
	.zero		1


	//   ....[123]....
        /*08b8*/ 	.word	0x000093c0
        /*08bc*/ 	.word	0x00000002
        /*08c0*/ 	.word	0x00000050
        /*08c4*/ 	.short	0x010a
        /*08c6*/ 	.byte	0xff
	.zero		1


	//   ....[124]....
        /*08c8*/ 	.word	0x00009420
        /*08cc*/ 	.word	0x00000002
        /*08d0*/ 	.word	0x00000050
        /*08d4*/ 	.short	0x010a
        /*08d6*/ 	.byte	0xff
	.zero		1


	//   ....[125]....
        /*08d8*/ 	.word	0x00009470
        /*08dc*/ 	.word	0x00000002
        /*08e0*/ 	.word	0x000000f0
        /*08e4*/ 	.short	0x010a
        /*08e6*/ 	.byte	0xff
	.zero		1


	//   ....[126]....
        /*08e8*/ 	.word	0x000094d0
        /*08ec*/ 	.word	0x00000000
        /*08f0*/ 	.word	0x00000000
        /*08f4*/ 	.short	0x010a
        /*08f6*/ 	.byte	0xff
	.zero		1


	//   ....[127]....
        /*08f8*/ 	.word	0x00009530
        /*08fc*/ 	.word	0x00000000
        /*0900*/ 	.word	0x00000000
        /*0904*/ 	.short	0x010a
        /*0906*/ 	.byte	0xff
	.zero		1


	//   ....[128]....
        /*0908*/ 	.word	0x00009590
        /*090c*/ 	.word	0x00000000
        /*0910*/ 	.word	0x00000000
        /*0914*/ 	.short	0x010a
        /*0916*/ 	.byte	0xff
	.zero		1


	//   ....[129]....
        /*0918*/ 	.word	0x000095f0
        /*091c*/ 	.word	0x00000000
        /*0920*/ 	.word	0x00000000
        /*0924*/ 	.short	0x010a
        /*0926*/ 	.byte	0xff
	.zero		1


	//   ....[130]....
        /*0928*/ 	.word	0x00009650
        /*092c*/ 	.word	0x00000000
        /*0930*/ 	.word	0x00000000
        /*0934*/ 	.short	0x010a
        /*0936*/ 	.byte	0xff
	.zero		1


	//   ....[131]....
        /*0938*/ 	.word	0x000096b0
        /*093c*/ 	.word	0x00000000
        /*0940*/ 	.word	0x00000000
        /*0944*/ 	.short	0x010a
        /*0946*/ 	.byte	0xff
	.zero		1


	//   ....[132]....
        /*0948*/ 	.word	0x00009710
        /*094c*/ 	.word	0x00000000
        /*0950*/ 	.word	0x00000000
        /*0954*/ 	.short	0x010a
        /*0956*/ 	.byte	0xff
	.zero		1


	//   ....[133]....
        /*0958*/ 	.word	0x00009770
        /*095c*/ 	.word	0x00000000
        /*0960*/ 	.word	0x00000000
        /*0964*/ 	.short	0x010a
        /*0966*/ 	.byte	0xff
	.zero		1


	//   ....[134]....
        /*0968*/ 	.word	0x000097d0
        /*096c*/ 	.word	0x00000000
        /*0970*/ 	.word	0x00000000
        /*0974*/ 	.short	0x010a
        /*0976*/ 	.byte	0xff
	.zero		1


	//   ....[135]....
        /*0978*/ 	.word	0x00009820
        /*097c*/ 	.word	0x00000000
        /*0980*/ 	.word	0x00000150
        /*0984*/ 	.short	0x010a
        /*0986*/ 	.byte	0xff
	.zero		1


	//   ....[136]....
        /*0988*/ 	.word	0x00009880
        /*098c*/ 	.word	0x00000000
        /*0990*/ 	.word	0x00000100
        /*0994*/ 	.short	0x010a
        /*0996*/ 	.byte	0xff
	.zero		1


	//   ....[137]....
        /*0998*/ 	.word	0x000098d0
        /*099c*/ 	.word	0x00000000
        /*09a0*/ 	.word	0x000000f0
        /*09a4*/ 	.short	0x010a
        /*09a6*/ 	.byte	0xff
	.zero		1


	//   ....[138]....
        /*09a8*/ 	.word	0x00009930
        /*09ac*/ 	.word	0x00000000
        /*09b0*/ 	.word	0x00000100
        /*09b4*/ 	.short	0x010a
        /*09b6*/ 	.byte	0xff
	.zero		1


	//   ....[139]....
        /*09b8*/ 	.word	0x00009980
        /*09bc*/ 	.word	0x00000000
        /*09c0*/ 	.word	0x000000f0
        /*09c4*/ 	.short	0x010a
        /*09c6*/ 	.byte	0xff
	.zero		1


	//   ....[140]....
        /*09c8*/ 	.word	0x000099e0
        /*09cc*/ 	.word	0x00000002
        /*09d0*/ 	.word	0x00000130
        /*09d4*/ 	.short	0x010a
        /*09d6*/ 	.byte	0xff
	.zero		1


	//   ....[141]....
        /*09d8*/ 	.word	0x00009a40
        /*09dc*/ 	.word	0x00000000
        /*09e0*/ 	.word	0x00000000
        /*09e4*/ 	.short	0x010a
        /*09e6*/ 	.byte	0xff
	.zero		1


	//   ....[142]....
        /*09e8*/ 	.word	0x00009aa0
        /*09ec*/ 	.word	0x00000000
        /*09f0*/ 	.word	0x00000000
        /*09f4*/ 	.short	0x010a
        /*09f6*/ 	.byte	0xff
	.zero		1


	//   ....[143]....
        /*09f8*/ 	.word	0x00009b00
        /*09fc*/ 	.word	0x00000000
        /*0a00*/ 	.word	0x00000000
        /*0a04*/ 	.short	0x010a
        /*0a06*/ 	.byte	0xff
	.zero		1


	//   ....[144]....
        /*0a08*/ 	.word	0x00009b60
        /*0a0c*/ 	.word	0x00000000
        /*0a10*/ 	.word	0x00000000
        /*0a14*/ 	.short	0x010a
        /*0a16*/ 	.byte	0xff
	.zero		1


	//   ....[145]....
        /*0a18*/ 	.word	0x00009bc0
        /*0a1c*/ 	.word	0x00000000
        /*0a20*/ 	.word	0x00000000
        /*0a24*/ 	.short	0x010a
        /*0a26*/ 	.byte	0xff
	.zero		1


	//   ....[146]....
        /*0a28*/ 	.word	0x00009c10
        /*0a2c*/ 	.word	0x00000000
        /*0a30*/ 	.word	0x000000f0
        /*0a34*/ 	.short	0x010a
        /*0a36*/ 	.byte	0xff
	.zero		1


	//   ....[147]....
        /*0a38*/ 	.word	0x00009c70
        /*0a3c*/ 	.word	0x00000000
        /*0a40*/ 	.word	0x000000e8
        /*0a44*/ 	.short	0x010a
        /*0a46*/ 	.byte	0xff
	.zero		1


	//   ....[148]....
        /*0a48*/ 	.word	0x00009cd0
        /*0a4c*/ 	.word	0x00000000
        /*0a50*/ 	.word	0x000000c0
        /*0a54*/ 	.short	0x010a
        /*0a56*/ 	.byte	0xff
	.zero		1


	//   ....[149]....
        /*0a58*/ 	.word	0x00009d30
        /*0a5c*/ 	.word	0x00000000
        /*0a60*/ 	.word	0x000000c8
        /*0a64*/ 	.short	0x010a
        /*0a66*/ 	.byte	0xff
	.zero		1


	//   ....[150]....
        /*0a68*/ 	.word	0x00009d90
        /*0a6c*/ 	.word	0x00000000
        /*0a70*/ 	.word	0x000000d0
        /*0a74*/ 	.short	0x010a
        /*0a76*/ 	.byte	0xff
	.zero		1


	//   ....[151]....
        /*0a78*/ 	.word	0x00009df0
        /*0a7c*/ 	.word	0x00000000
        /*0a80*/ 	.word	0x000000d8
        /*0a84*/ 	.short	0x010a
        /*0a86*/ 	.byte	0xff
	.zero		1


	//   ....[152]....
        /*0a88*/ 	.word	0x00009e50
        /*0a8c*/ 	.word	0x00000000
        /*0a90*/ 	.word	0x000000c0
        /*0a94*/ 	.short	0x010a
        /*0a96*/ 	.byte	0xff
	.zero		1


	//   ....[153]....
        /*0a98*/ 	.word	0x00009eb0
        /*0a9c*/ 	.word	0x00000000
        /*0aa0*/ 	.word	0x000000c8
        /*0aa4*/ 	.short	0x010a
        /*0aa6*/ 	.byte	0xff
	.zero		1


	//   ....[154]....
        /*0aa8*/ 	.word	0x00009f10
        /*0aac*/ 	.word	0x00000000
        /*0ab0*/ 	.word	0x000000d0
        /*0ab4*/ 	.short	0x010a
        /*0ab6*/ 	.byte	0xff
	.zero		1


	//   ....[155]....
        /*0ab8*/ 	.word	0x00009f60
        /*0abc*/ 	.word	0x00000000
        /*0ac0*/ 	.word	0x000000f0
        /*0ac4*/ 	.short	0x010a
        /*0ac6*/ 	.byte	0xff
	.zero		1


	//   ....[156]....
        /*0ac8*/ 	.word	0x00009fb0
        /*0acc*/ 	.word	0x00000002
        /*0ad0*/ 	.word	0x000000a0
        /*0ad4*/ 	.short	0x010a
        /*0ad6*/ 	.byte	0xff
	.zero		1


	//   ....[157]....
        /*0ad8*/ 	.word	0x0000a000
        /*0adc*/ 	.word	0x00000071
        /*0ae0*/ 	.word	0x00000110
        /*0ae4*/ 	.short	0x010a
        /*0ae6*/ 	.byte	0xff
	.zero		1


	//   ....[158]....
        /*0ae8*/ 	.word	0x0000a050
        /*0aec*/ 	.word	0x00000000
        /*0af0*/ 	.word	0x000000a0
        /*0af4*/ 	.short	0x010a
        /*0af6*/ 	.byte	0xff
	.zero		1


	//   ....[159]....
        /*0af8*/ 	.word	0x0000a0a0
        /*0afc*/ 	.word	0x00000000
        /*0b00*/ 	.word	0x000000a0
        /*0b04*/ 	.short	0x010a
        /*0b06*/ 	.byte	0xff
	.zero		1


	//   ....[160]....
        /*0b08*/ 	.word	0x0000a0f0
        /*0b0c*/ 	.word	0x00000000
        /*0b10*/ 	.word	0x000000a0
        /*0b14*/ 	.short	0x010a
        /*0b16*/ 	.byte	0xff
	.zero		1


	//----- nvinfo : EIATTR_NUM_MBARRIERS
	.align		4
.L_48:
        /*0b18*/ 	.byte	0x03, 0x38
        /*0b1a*/ 	.short	0x002e


	//----- nvinfo : EIATTR_EXIT_INSTR_OFFSETS
	.align		4
        /*0b1c*/ 	.byte	0x04, 0x1c
        /*0b1e*/ 	.short	(.L_50 - .L_49)


	//   ....[0]....
.L_49:
        /*0b20*/ 	.word	0x00002950


	//   ....[1]....
        /*0b24*/ 	.word	0x00002e40


	//   ....[2]....
        /*0b28*/ 	.word	0x00002ea0


	//   ....[3]....
        /*0b2c*/ 	.word	0x00003d20


	//   ....[4]....
        /*0b30*/ 	.word	0x00004d50


	//   ....[5]....
        /*0b34*/ 	.word	0x00004d90


	//   ....[6]....
        /*0b38*/ 	.word	0x00009350


	//----- nvinfo : EIATTR_MAX_THREADS
	.align		4
.L_50:
        /*0b3c*/ 	.byte	0x04, 0x05
        /*0b3e*/ 	.short	(.L_52 - .L_51)
.L_51:
        /*0b40*/ 	.word	0x00000100
        /*0b44*/ 	.word	0x00000001
        /*0b48*/ 	.word	0x00000001


	//----- nvinfo : EIATTR_CRS_STACK_SIZE
	.align		4
.L_52:
        /*0b4c*/ 	.byte	0x04, 0x1e
        /*0b4e*/ 	.short	(.L_54 - .L_53)
.L_53:
        /*0b50*/ 	.word	0x00000000


	//----- nvinfo : EIATTR_CBANK_PARAM_SIZE
	.align		4
.L_54:
        /*0b54*/ 	.byte	0x03, 0x19
        /*0b56*/ 	.short	0x0800


	//----- nvinfo : EIATTR_PARAM_CBANK
	.align		4
        /*0b58*/ 	.byte	0x04, 0x0a
        /*0b5a*/ 	.short	(.L_56 - .L_55)
	.align		4
.L_55:
        /*0b5c*/ 	.word	index@(.nv.constant0._ZN7cutlass13device_kernelINS_4gemm6kernel13GemmUniversalIN4cute5tupleIJiiiiEEENS1_10collective13CollectiveMmaINS1_35MainloopSm100TmaUmmaWarpSpecializedILi10ELi2ELi4ENS5_IJNS4_1CILi1EEESB_SB_EEEEENS5_IJNSA_ILi64EEENSA_ILi256EEESE_EEENS_12float_e4m3_tENS5_IJlSB_lEEESH_SI_NS4_8TiledMMAINS4_8MMA_AtomIJNS4_10MMA_TraitsINS4_19SM100_MMA_F8F6F4_SSEJSH_SH_fSE_SF_NS4_17integral_constantINS4_4UMMA5MajorELSP_0EEESQ_NSN_INSO_7ScaleInELSR_0EEESS_EEEEEENS4_6LayoutISC_NS5_IJNSA_ILi0EEESW_SW_EEEEENS5_IJNS4_10UnderscoreESZ_SZ_EEEEENS4_13SM90_TMA_LOADENS4_14ComposedLayoutINS4_7SwizzleILi2ELi4ELi3EEENS4_18smem_ptr_flag_bitsILi8EEENSV_INS5_IJNSA_ILi8EEESE_EEENS5_IJSE_SB_EEEEEEEvNS4_8identityES12_S1C_vS1D_EENS_8epilogue10collective18CollectiveEpilogueINS1F_23Sm100TmaWarpSpecializedILi4ELi2ELi32ELb0ELb0EEEJSG_NS5_IJNSV_ISE_SB_EES1K_EEESH_SI_SH_SI_NS1F_6fusion15FusionCallbacksIS1J_NS1M_17LinearCombinationISH_fSH_fLNS_15FloatRoundStyleE2EEESG_S1L_JEEENS4_5SM1004TMEM4LOAD26SM100_TMEM_LOAD_16dp32b32xES12_S1C_NS4_39AutoVectorizingCopyWithAssumedAlignmentILi128EEENS4_14SM90_TMA_STOREES1C_S1X_S1X_EEEvvEEEEvNT_6ParamsE)
        /*0b60*/ 	.short	0x0380
        /*0b62*/ 	.short	0x0800


	//----- nvinfo : EIATTR_SW_WAR
	.align		4
.L_56:
        /*0b64*/ 	.byte	0x04, 0x36
        /*0b66*/ 	.short	(.L_58 - .L_57)
.L_57:
        /*0b68*/ 	.word	0x00000008
.L_58:


//--------------------- .nv.callgraph             --------------------------
	.section	.nv.callgraph,"",@"SHT_CUDA_CALLGRAPH"
	.align	4
	.sectionentsize	8
	.align		4
        /*0000*/ 	.word	0x00000000
	.align		4
        /*0004*/ 	.word	0xffffffff
	.align		4
        /*0008*/ 	.word	index@(_ZN7cutlass13device_kernelINS_4gemm6kernel13GemmUniversalIN4cute5tupleIJiiiiEEENS1_10collective13CollectiveMmaINS1_35MainloopSm100TmaUmmaWarpSpecializedILi10ELi2ELi4ENS5_IJNS4_1CILi1EEESB_SB_EEEEENS5_IJNSA_ILi64EEENSA_ILi256EEESE_EEENS_12float_e4m3_tENS5_IJlSB_lEEESH_SI_NS4_8TiledMMAINS4_8MMA_AtomIJNS4_10MMA_TraitsINS4_19SM100_MMA_F8F6F4_SSEJSH_SH_fSE_SF_NS4_17integral_constantINS4_4UMMA5MajorELSP_0EEESQ_NSN_INSO_7ScaleInELSR_0EEESS_EEEEEENS4_6LayoutISC_NS5_IJNSA_ILi0EEESW_SW_EEEEENS5_IJNS4_10UnderscoreESZ_SZ_EEEEENS4_13SM90_TMA_LOADENS4_14ComposedLayoutINS4_7SwizzleILi2ELi4ELi3EEENS4_18smem_ptr_flag_bitsILi8EEENSV_INS5_IJNSA_ILi8EEESE_EEENS5_IJSE_SB_EEEEEEEvNS4_8identityES12_S1C_vS1D_EENS_8epilogue10collective18CollectiveEpilogueINS1F_23Sm100TmaWarpSpecializedILi4ELi2ELi32ELb0ELb0EEEJSG_NS5_IJNSV_ISE_SB_EES1K_EEESH_SI_SH_SI_NS1F_6fusion15FusionCallbacksIS1J_NS1M_17LinearCombinationISH_fSH_fLNS_15FloatRoundStyleE2EEESG_S1L_JEEENS4_5SM1004TMEM4LOAD26SM100_TMEM_LOAD_16dp32b32xES12_S1C_NS4_39AutoVectorizingCopyWithAssumedAlignmentILi128EEENS4_14SM90_TMA_STOREES1C_S1X_S1X_EEEvvEEEEvNT_6ParamsE)
	.align		4
        /*000c*/ 	.word	index@(__assertfail)
	.align		4
        /*0010*/ 	.word	0x00000000
	.align		4
        /*0014*/ 	.word	0xfffffffe
	.align		4
        /*0018*/ 	.word	0x00000000
	.align		4
        /*001c*/ 	.word	0xfffffffd
	.align		4
        /*0020*/ 	.word	0x00000000
	.align		4
        /*0024*/ 	.word	0xfffffffc


//--------------------- .nv.constant4             --------------------------
	.section	.nv.constant4,"a",@progbits
	.align	8
	.align		8
.nv.constant4:
        /*0000*/ 	.dword	__assertfail
	.align		8
        /*0008*/ 	.dword	__unnamed_1
	.align		8
        /*0010*/ 	.dword	__unnamed_2
	.align		8
        /*0018*/ 	.dword	__unnamed_3
	.align		8
        /*0020*/ 	.dword	_ZN40_INTERNAL_7628b3e2_4_k_cu_fcbf099b_320464cuda3std3__45__cpo5beginE
	.align		8
        /*0028*/ 	.dword	_ZN40_INTERNAL_7628b3e2_4_k_cu_fcbf099b_320464cuda3std3__45__cpo3endE
	.align		8
        /*0030*/ 	.dword	_ZN40_INTERNAL_7628b3e2_4_k_cu_fcbf099b_320464cuda3std3__45__cpo6cbeginE
	.align		8
        /*0038*/ 	.dword	_ZN40_INTERNAL_7628b3e2_4_k_cu_fcbf099b_320464cuda3std3__45__cpo4cendE
	.align		8
        /*0040*/ 	.dword	_ZN40_INTERNAL_7628b3e2_4_k_cu_fcbf099b_320464cuda3std3__442_GLOBAL__N__7628b3e2_4_k_cu_fcbf099b_320466ignoreE
	.align		8
        /*0048*/ 	.dword	_ZN40_INTERNAL_7628b3e2_4_k_cu_fcbf099b_320464cuda3std3__419piecewise_constructE
	.align		8
        /*0050*/ 	.dword	_ZN40_INTERNAL_7628b3e2_4_k_cu_fcbf099b_320464cuda3std3__48in_placeE
	.align		8
        /*0058*/ 	.dword	_ZN40_INTERNAL_7628b3e2_4_k_cu_fcbf099b_320464cuda3std6ranges3__45__cpo4swapE
	.align		8
        /*0060*/ 	.dword	_ZN40_INTERNAL_7628b3e2_4_k_cu_fcbf099b_320464cuda3std6ranges3__45__cpo9iter_moveE
	.align		8
        /*0068*/ 	.dword	_ZN40_INTERNAL_7628b3e2_4_k_cu_fcbf099b_320464cute7productE
	.align		8
        /*0070*/ 	.dword	_ZN40_INTERNAL_7628b3e2_4_k_cu_fcbf099b_320464cute1_E
	.align		8
        /*0078*/ 	.dword	$str$25
	.align		8
        /*0080*/ 	.dword	$str$26
	.align		8
        /*0088*/ 	.dword	$str$27
	.align		8
        /*0090*/ 	.dword	$str$28


//--------------------- .text._ZN7cutlass13device_kernelINS_4gemm6kernel13GemmUniversalIN4cute5tupleIJiiiiEEENS1_10collective13CollectiveMmaINS1_35MainloopSm100TmaUmmaWarpSpecializedILi10ELi2ELi4ENS5_IJNS4_1CILi1EEESB_SB_EEEEENS5_IJNSA_ILi64EEENSA_ILi256EEESE_EEENS_12float_e4m3_tENS5_IJlSB_lEEESH_SI_NS4_8TiledMMAINS4_8MMA_AtomIJNS4_10MMA_TraitsINS4_19SM100_MMA_F8F6F4_SSEJSH_SH_fSE_SF_NS4_17integral_constantINS4_4UMMA5MajorELSP_0EEESQ_NSN_INSO_7ScaleInELSR_0EEESS_EEEEEENS4_6LayoutISC_NS5_IJNSA_ILi0EEESW_SW_EEEEENS5_IJNS4_10UnderscoreESZ_SZ_EEEEENS4_13SM90_TMA_LOADENS4_14ComposedLayoutINS4_7SwizzleILi2ELi4ELi3EEENS4_18smem_ptr_flag_bitsILi8EEENSV_INS5_IJNSA_ILi8EEESE_EEENS5_IJSE_SB_EEEEEEEvNS4_8identityES12_S1C_vS1D_EENS_8epilogue10collective18CollectiveEpilogueINS1F_23Sm100TmaWarpSpecializedILi4ELi2ELi32ELb0ELb0EEEJSG_NS5_IJNSV_ISE_SB_EES1K_EEESH_SI_SH_SI_NS1F_6fusion15FusionCallbacksIS1J_NS1M_17LinearCombinationISH_fSH_fLNS_15FloatRoundStyleE2EEESG_S1L_JEEENS4_5SM1004TMEM4LOAD26SM100_TMEM_LOAD_16dp32b32xES12_S1C_NS4_39AutoVectorizingCopyWithAssumedAlignmentILi128EEENS4_14SM90_TMA_STOREES1C_S1X_S1X_EEEvvEEEEvNT_6ParamsE --------------------------
	.section	.text._ZN7cutlass13device_kernelINS_4gemm6kernel13GemmUniversalIN4cute5tupleIJiiiiEEENS1_10collective13CollectiveMmaINS1_35MainloopSm100TmaUmmaWarpSpecializedILi10ELi2ELi4ENS5_IJNS4_1CILi1EEESB_SB_EEEEENS5_IJNSA_ILi64EEENSA_ILi256EEESE_EEENS_12float_e4m3_tENS5_IJlSB_lEEESH_SI_NS4_8TiledMMAINS4_8MMA_AtomIJNS4_10MMA_TraitsINS4_19SM100_MMA_F8F6F4_SSEJSH_SH_fSE_SF_NS4_17integral_constantINS4_4UMMA5MajorELSP_0EEESQ_NSN_INSO_7ScaleInELSR_0EEESS_EEEEEENS4_6LayoutISC_NS5_IJNSA_ILi0EEESW_SW_EEEEENS5_IJNS4_10UnderscoreESZ_SZ_EEEEENS4_13SM90_TMA_LOADENS4_14ComposedLayoutINS4_7SwizzleILi2ELi4ELi3EEENS4_18smem_ptr_flag_bitsILi8EEENSV_INS5_IJNSA_ILi8EEESE_EEENS5_IJSE_SB_EEEEEEEvNS4_8identityES12_S1C_vS1D_EENS_8epilogue10collective18CollectiveEpilogueINS1F_23Sm100TmaWarpSpecializedILi4ELi2ELi32ELb0ELb0EEEJSG_NS5_IJNSV_ISE_SB_EES1K_EEESH_SI_SH_SI_NS1F_6fusion15FusionCallbacksIS1J_NS1M_17LinearCombinationISH_fSH_fLNS_15FloatRoundStyleE2EEESG_S1L_JEEENS4_5SM1004TMEM4LOAD26SM100_TMEM_LOAD_16dp32b32xES12_S1C_NS4_39AutoVectorizingCopyWithAssumedAlignmentILi128EEENS4_14SM90_TMA_STOREES1C_S1X_S1X_EEEvvEEEEvNT_6ParamsE,"ax",@progbits
	.align	128
.text._ZN7cutlass13device_kernelINS_4gemm6kernel13GemmUniversalIN4cute5tupleIJiiiiEEENS1_10collective13CollectiveMmaINS1_35MainloopSm100TmaUmmaWarpSpecializedILi10ELi2ELi4ENS5_IJNS4_1CILi1EEESB_SB_EEEEENS5_IJNSA_ILi64EEENSA_ILi256EEESE_EEENS_12float_e4m3_tENS5_IJlSB_lEEESH_SI_NS4_8TiledMMAINS4_8MMA_AtomIJNS4_10MMA_TraitsINS4_19SM100_MMA_F8F6F4_SSEJSH_SH_fSE_SF_NS4_17integral_constantINS4_4UMMA5MajorELSP_0EEESQ_NSN_INSO_7ScaleInELSR_0EEESS_EEEEEENS4_6LayoutISC_NS5_IJNSA_ILi0EEESW_SW_EEEEENS5_IJNS4_10UnderscoreESZ_SZ_EEEEENS4_13SM90_TMA_LOADENS4_14ComposedLayoutINS4_7SwizzleILi2ELi4ELi3EEENS4_18smem_ptr_flag_bitsILi8EEENSV_INS5_IJNSA_ILi8EEESE_EEENS5_IJSE_SB_EEEEEEEvNS4_8identityES12_S1C_vS1D_EENS_8epilogue10collective18CollectiveEpilogueINS1F_23Sm100TmaWarpSpecializedILi4ELi2ELi32ELb0ELb0EEEJSG_NS5_IJNSV_ISE_SB_EES1K_EEESH_SI_SH_SI_NS1F_6fusion15FusionCallbacksIS1J_NS1M_17LinearCombinationISH_fSH_fLNS_15FloatRoundStyleE2EEESG_S1L_JEEENS4_5SM1004TMEM4LOAD26SM100_TMEM_LOAD_16dp32b32xES12_S1C_NS4_39AutoVectorizingCopyWithAssumedAlignmentILi128EEENS4_14SM90_TMA_STOREES1C_S1X_S1X_EEEvvEEEEvNT_6ParamsE:
        .type           _ZN7cutlass13device_kernelINS_4gemm6kernel13GemmUniversalIN4cute5tupleIJiiiiEEENS1_10collective13CollectiveMmaINS1_35MainloopSm100TmaUmmaWarpSpecializedILi10ELi2ELi4ENS5_IJNS4_1CILi1EEESB_SB_EEEEENS5_IJNSA_ILi64EEENSA_ILi256EEESE_EEENS_12float_e4m3_tENS5_IJlSB_lEEESH_SI_NS4_8TiledMMAINS4_8MMA_AtomIJNS4_10MMA_TraitsINS4_19SM100_MMA_F8F6F4_SSEJSH_SH_fSE_SF_NS4_17integral_constantINS4_4UMMA5MajorELSP_0EEESQ_NSN_INSO_7ScaleInELSR_0EEESS_EEEEEENS4_6LayoutISC_NS5_IJNSA_ILi0EEESW_SW_EEEEENS5_IJNS4_10UnderscoreESZ_SZ_EEEEENS4_13SM90_TMA_LOADENS4_14ComposedLayoutINS4_7SwizzleILi2ELi4ELi3EEENS4_18smem_ptr_flag_bitsILi8EEENSV_INS5_IJNSA_ILi8EEESE_EEENS5_IJSE_SB_EEEEEEEvNS4_8identityES12_S1C_vS1D_EENS_8epilogue10collective18CollectiveEpilogueINS1F_23Sm100TmaWarpSpecializedILi4ELi2ELi32ELb0ELb0EEEJSG_NS5_IJNSV_ISE_SB_EES1K_EEESH_SI_SH_SI_NS1F_6fusion15FusionCallbacksIS1J_NS1M_17LinearCombinationISH_fSH_fLNS_15FloatRoundStyleE2EEESG_S1L_JEEENS4_5SM1004TMEM4LOAD26SM100_TMEM_LOAD_16dp32b32xES12_S1C_NS4_39AutoVectorizingCopyWithAssumedAlignmentILi128EEENS4_14SM90_TMA_STOREES1C_S1X_S1X_EEEvvEEEEvNT_6ParamsE,@function
        .size           _ZN7cutlass13device_kernelINS_4gemm6kernel13GemmUniversalIN4cute5tupleIJiiiiEEENS1_10collective13CollectiveMmaINS1_35MainloopSm100TmaUmmaWarpSpecializedILi10ELi2ELi4ENS5_IJNS4_1CILi1EEESB_SB_EEEEENS5_IJNSA_ILi64EEENSA_ILi256EEESE_EEENS_12float_e4m3_tENS5_IJlSB_lEEESH_SI_NS4_8TiledMMAINS4_8MMA_AtomIJNS4_10MMA_TraitsINS4_19SM100_MMA_F8F6F4_SSEJSH_SH_fSE_SF_NS4_17integral_constantINS4_4UMMA5MajorELSP_0EEESQ_NSN_INSO_7ScaleInELSR_0EEESS_EEEEEENS4_6LayoutISC_NS5_IJNSA_ILi0EEESW_SW_EEEEENS5_IJNS4_10UnderscoreESZ_SZ_EEEEENS4_13SM90_TMA_LOADENS4_14ComposedLayoutINS4_7SwizzleILi2ELi4ELi3EEENS4_18smem_ptr_flag_bitsILi8EEENSV_INS5_IJNSA_ILi8EEESE_EEENS5_IJSE_SB_EEEEEEEvNS4_8identityES12_S1C_vS1D_EENS_8epilogue10collective18CollectiveEpilogueINS1F_23Sm100TmaWarpSpecializedILi4ELi2ELi32ELb0ELb0EEEJSG_NS5_IJNSV_ISE_SB_EES1K_EEESH_SI_SH_SI_NS1F_6fusion15FusionCallbacksIS1J_NS1M_17LinearCombinationISH_fSH_fLNS_15FloatRoundStyleE2EEESG_S1L_JEEENS4_5SM1004TMEM4LOAD26SM100_TMEM_LOAD_16dp32b32xES12_S1C_NS4_39AutoVectorizingCopyWithAssumedAlignmentILi128EEENS4_14SM90_TMA_STOREES1C_S1X_S1X_EEEvvEEEEvNT_6ParamsE,(.L_x_189 - _ZN7cutlass13device_kernelINS_4gemm6kernel13GemmUniversalIN4cute5tupleIJiiiiEEENS1_10collective13CollectiveMmaINS1_35MainloopSm100TmaUmmaWarpSpecializedILi10ELi2ELi4ENS5_IJNS4_1CILi1EEESB_SB_EEEEENS5_IJNSA_ILi64EEENSA_ILi256EEESE_EEENS_12float_e4m3_tENS5_IJlSB_lEEESH_SI_NS4_8TiledMMAINS4_8MMA_AtomIJNS4_10MMA_TraitsINS4_19SM100_MMA_F8F6F4_SSEJSH_SH_fSE_SF_NS4_17integral_constantINS4_4UMMA5MajorELSP_0EEESQ_NSN_INSO_7ScaleInELSR_0EEESS_EEEEEENS4_6LayoutISC_NS5_IJNSA_ILi0EEESW_SW_EEEEENS5_IJNS4_10UnderscoreESZ_SZ_EEEEENS4_13SM90_TMA_LOADENS4_14ComposedLayoutINS4_7SwizzleILi2ELi4ELi3EEENS4_18smem_ptr_flag_bitsILi8EEENSV_INS5_IJNSA_ILi8EEESE_EEENS5_IJSE_SB_EEEEEEEvNS4_8identityES12_S1C_vS1D_EENS_8epilogue10collective18CollectiveEpilogueINS1F_23Sm100TmaWarpSpecializedILi4ELi2ELi32ELb0ELb0EEEJSG_NS5_IJNSV_ISE_SB_EES1K_EEESH_SI_SH_SI_NS1F_6fusion15FusionCallbacksIS1J_NS1M_17LinearCombinationISH_fSH_fLNS_15FloatRoundStyleE2EEESG_S1L_JEEENS4_5SM1004TMEM4LOAD26SM100_TMEM_LOAD_16dp32b32xES12_S1C_NS4_39AutoVectorizingCopyWithAssumedAlignmentILi128EEENS4_14SM90_TMA_STOREES1C_S1X_S1X_EEEvvEEEEvNT_6ParamsE)
        .other          _ZN7cutlass13device_kernelINS_4gemm6kernel13GemmUniversalIN4cute5tupleIJiiiiEEENS1_10collective13CollectiveMmaINS1_35MainloopSm100TmaUmmaWarpSpecializedILi10ELi2ELi4ENS5_IJNS4_1CILi1EEESB_SB_EEEEENS5_IJNSA_ILi64EEENSA_ILi256EEESE_EEENS_12float_e4m3_tENS5_IJlSB_lEEESH_SI_NS4_8TiledMMAINS4_8MMA_AtomIJNS4_10MMA_TraitsINS4_19SM100_MMA_F8F6F4_SSEJSH_SH_fSE_SF_NS4_17integral_constantINS4_4UMMA5MajorELSP_0EEESQ_NSN_INSO_7ScaleInELSR_0EEESS_EEEEEENS4_6LayoutISC_NS5_IJNSA_ILi0EEESW_SW_EEEEENS5_IJNS4_10UnderscoreESZ_SZ_EEEEENS4_13SM90_TMA_LOADENS4_14ComposedLayoutINS4_7SwizzleILi2ELi4ELi3EEENS4_18smem_ptr_flag_bitsILi8EEENSV_INS5_IJNSA_ILi8EEESE_EEENS5_IJSE_SB_EEEEEEEvNS4_8identityES12_S1C_vS1D_EENS_8epilogue10collective18CollectiveEpilogueINS1F_23Sm100TmaWarpSpecializedILi4ELi2ELi32ELb0ELb0EEEJSG_NS5_IJNSV_ISE_SB_EES1K_EEESH_SI_SH_SI_NS1F_6fusion15FusionCallbacksIS1J_NS1M_17LinearCombinationISH_fSH_fLNS_15FloatRoundStyleE2EEESG_S1L_JEEENS4_5SM1004TMEM4LOAD26SM100_TMEM_LOAD_16dp32b32xES12_S1C_NS4_39AutoVectorizingCopyWithAssumedAlignmentILi128EEENS4_14SM90_TMA_STOREES1C_S1X_S1X_EEEvvEEEEvNT_6ParamsE,@"STO_CUDA_ENTRY STV_DEFAULT"
_ZN7cutlass13device_kernelINS_4gemm6kernel13GemmUniversalIN4cute5tupleIJiiiiEEENS1_10collective13CollectiveMmaINS1_35MainloopSm100TmaUmmaWarpSpecializedILi10ELi2ELi4ENS5_IJNS4_1CILi1EEESB_SB_EEEEENS5_IJNSA_ILi64EEENSA_ILi256EEESE_EEENS_12float_e4m3_tENS5_IJlSB_lEEESH_SI_NS4_8TiledMMAINS4_8MMA_AtomIJNS4_10MMA_TraitsINS4_19SM100_MMA_F8F6F4_SSEJSH_SH_fSE_SF_NS4_17integral_constantINS4_4UMMA5MajorELSP_0EEESQ_NSN_INSO_7ScaleInELSR_0EEESS_EEEEEENS4_6LayoutISC_NS5_IJNSA_ILi0EEESW_SW_EEEEENS5_IJNS4_10UnderscoreESZ_SZ_EEEEENS4_13SM90_TMA_LOADENS4_14ComposedLayoutINS4_7SwizzleILi2ELi4ELi3EEENS4_18smem_ptr_flag_bitsILi8EEENSV_INS5_IJNSA_ILi8EEESE_EEENS5_IJSE_SB_EEEEEEEvNS4_8identityES12_S1C_vS1D_EENS_8epilogue10collective18CollectiveEpilogueINS1F_23Sm100TmaWarpSpecializedILi4ELi2ELi32ELb0ELb0EEEJSG_NS5_IJNSV_ISE_SB_EES1K_EEESH_SI_SH_SI_NS1F_6fusion15FusionCallbacksIS1J_NS1M_17LinearCombinationISH_fSH_fLNS_15FloatRoundStyleE2EEESG_S1L_JEEENS4_5SM1004TMEM4LOAD26SM100_TMEM_LOAD_16dp32b32xES12_S1C_NS4_39AutoVectorizingCopyWithAssumedAlignmentILi128EEENS4_14SM90_TMA_STOREES1C_S1X_S1X_EEEvvEEEEvNT_6ParamsE:
[----:B------:R-:W1:Y:S01]  /*0000*/  LDC R1, c[0x0][0x37c] ;  /* 0x0000df00ff017b82 */ /* 0x000e620000000800 */
[----:B------:R-:W2:Y:S01]  /*0010*/  S2R R108, SR_TID.X ;  /* 0x00000000006c7919 */ /* 0x000ea20000002100 */
[----:B------:R-:W3:Y:S01]  /*0020*/  LDCU.64 UR4, c[0x0][0x890] ;  /* 0x00011200ff0477ac */ /* 0x000ee20008000a00 */
[----:B------:R-:W-:Y:S02]  /*0030*/  PRMT R96, RZ, 0x7610, R96 ;  /* 0x00007610ff607816 */ /* 0x000fe40000000060 */
[----:B------:R-:W-:Y:S01]  /*0040*/  ELECT P5, URZ, PT ;  /* 0x0000000000ff782f */ /* 0x000fe200038a0000 */
[----:B------:R-:W4:Y:S01]  /*0050*/  LDCU.64 UR46, c[0x0][0x358] ;  /* 0x00006b00ff2e77ac */ /* 0x000f220008000a00 */
[----:B---3--:R-:W-:-:S04]  /*0060*/  UISETP.NE.U32.AND UP0, UPT, UR4, URZ, UPT ;  /* 0x000000ff0400728c */ /* 0x008fc8000bf05070 */
[----:B------:R-:W-:Y:S01]  /*0070*/  UISETP.NE.AND.EX UP0, UPT, UR5, URZ, UPT, UP0 ;  /* 0x000000ff0500728c */ /* 0x000fe2000bf05300 */
[----:B--2---:R-:W-:-:S05]  /*0080*/  SHF.R.U32.HI R101, RZ, 0x5, R108 ;  /* 0x00000005ff657819 */ /* 0x004fca000001166c */
[----:B------:R-:W2:Y:S02]  /*0090*/  SHFL.IDX PT, R0, R101, RZ, 0x1f ;  /* 0x00001fff65007589 */ /* 0x000ea400000e0000 */
[----:B--2---:R-:W-:Y:S01]  /*00a0*/  R2UR UR8, R0 ;  /* 0x00000000000872ca */ /* 0x004fe200000e0000 */
[----:B-1--4-:R-:W-:-:S14]  /*00b0*/  BRA.U UP0, `(.L_x_0) ;  /* 0x00000001002c7547 */ /* 0x012fdc000b800000 */
[----:B------:R-:W1:Y:S02]  /*00c0*/  LDCU.64 UR6, c[0x0][0x888] ;  /* 0x00011100ff0677ac */ /* 0x000e640008000a00 */
[----:B-1----:R-:W-:-:S04]  /*00d0*/  UISETP.NE.U32.AND UP0, UPT, UR6, URZ, UPT ;  /* 0x000000ff0600728c */ /* 0x002fc8000bf05070 */
[----:B------:R-:W-:-:S09]  /*00e0*/  UISETP.NE.AND.EX UP0, UPT, UR7, URZ, UPT, UP0 ;  /* 0x000000ff0700728c */ /* 0x000fd2000bf05300 */
[----:B------:R-:W-:Y:S05]  /*00f0*/  BRA.U !UP0, `(.L_x_1) ;  /* 0x0000000108107547 */ /* 0x000fea000b800000 */
[----:B------:R-:W1:Y:S02]  /*0100*/  LDC.64 R2, c[0x0][0x888] ;  /* 0x00022200ff027b82 */ /* 0x000e640000000a00 */
[----:B-1----:R1:W5:Y:S01]  /*0110*/  LDG.E R49, desc[UR46][R2.64] ;  /* 0x0000002e02317981 */ /* 0x002362000c1e1900 */
[----:B------:R-:W-:Y:S01]  /*0120*/  HFMA2 R96, -RZ, RZ, 0, 5.9604644775390625e-08 ;  /* 0x00000001ff607431 */ /* 0x000fe200000001ff */
[----:B------:R-:W-:Y:S05]  /*0130*/  BRA `(.L_x_0) ;  /* 0x00000000000c7947 */ /* 0x000fea0003800000 */
.L_x_1:
[----:B------:R-:W1:Y:S01]  /*0140*/  LDCU UR6, c[0x0][0x880] ;  /* 0x00011000ff0677ac */ /* 0x000e620008000800 */
[----:B------:R-:W-:Y:S01]  /*0150*/  HFMA2 R96, -RZ, RZ, 0, 5.9604644775390625e-08 ;  /* 0x00000001ff607431 */ /* 0x000fe200000001ff */
[----:B-1----:R-:W-:-:S07]  /*0160*/  MOV R49, UR6 ;  /* 0x0000000600317c02 */ /* 0x002fce0008000f00 */
.L_x_0:
[----:B------:R-:W2:Y:S02]  /*0170*/  LDCU.64 UR6, c[0x0][0x8b0] ;  /* 0x00011600ff0677ac */ /* 0x000ea40008000a00 */
[----:B--2---:R-:W-:-:S04]  /*0180*/  UISETP.NE.U32.AND UP0, UPT, UR6, URZ, UPT ;  /* 0x000000ff0600728c */ /* 0x004fc8000bf05070 */
[----:B------:R-:W-:-:S09]  /*0190*/  UISETP.NE.AND.EX UP0, UPT, UR7, URZ, UPT, UP0 ;  /* 0x000000ff0700728c */ /* 0x000fd2000bf05300 */
[----:B------:R-:W-:Y:S05]  /*01a0*/  BRA.U UP0, `(.L_x_2) ;  /* 0x0000000100247547 */ /* 0x000fea000b800000 */
[----:B------:R-:W2:Y:S02]  /*01b0*/  LDCU.64 UR6, c[0x0][0x8a8] ;  /* 0x00011500ff0677ac */ /* 0x000ea40008000a00 */
[----:B--2---:R-:W-:-:S04]  /*01c0*/  UISETP.NE.U32.AND UP0, UPT, UR6, URZ, UPT ;  /* 0x000000ff0600728c */ /* 0x004fc8000bf05070 */
[----:B------:R-:W-:-:S09]  /*01d0*/  UISETP.NE.AND.EX UP0, UPT, UR7, URZ, UPT, UP0 ;  /* 0x000000ff0700728c */ /* 0x000fd2000bf05300 */
[----:B------:R-:W-:Y:S05]  /*01e0*/  BRA.U !UP0, `(.L_x_3) ;  /* 0x00000001080c7547 */ /* 0x000fea000b800000 */
[----:B-1----:R-:W1:Y:S02]  /*01f0*/  LDC.64 R2, c[0x0][0x8a8] ;  /* 0x00022a00ff027b82 */ /* 0x002e640000000a00 */
[----:B-1----:R2:W5:Y:S01]  /*0200*/  LDG.E R47, desc[UR46][R2.64] ;  /* 0x0000002e022f7981 */ /* 0x002562000c1e1900 */
[----:B------:R-:W-:Y:S05]  /*0210*/  BRA `(.L_x_2) ;  /* 0x0000000000087947 */ /* 0x000fea0003800000 */
.L_x_3:
[----:B------:R-:W2:Y:S02]  /*0220*/  LDCU UR6, c[0x0][0x8a0] ;  /* 0x00011400ff0677ac */ /* 0x000ea40008000800 */
[----:B--2---:R-:W-:Y:S02]  /*0230*/  MOV R47, UR6 ;  /* 0x00000006002f7c02 */ /* 0x004fe40008000f00 */
.L_x_2:
[----:B------:R-:W-:Y:S01]  /*0240*/  IMAD.U32 R0, RZ, RZ, UR8 ;  /* 0x00000008ff007e24 */ /* 0x000fe2000f8e00ff */
[----:B------:R-:W-:Y:S04]  /*0250*/  BSSY.RECONVERGENT B0, `(.L_x_4) ;  /* 0x000000c000007945 */ /* 0x000fe80003800200 */
[C---:B------:R-:W-:Y:S02]  /*0260*/  ISETP.NE.OR P1, PT, R0.reuse, 0x1, !P5 ;  /* 0x000000010000780c */ /* 0x040fe40006f25670 */
[----:B------:R-:W-:-:S11]  /*0270*/  ISETP.NE.OR P0, PT, R0, 0x3, !P5 ;  /* 0x000000030000780c */ /* 0x000fd60006f05670 */
[----:B------:R-:W-:Y:S05]  /*0280*/  @P1 BRA `(.L_x_5) ;  /* 0x0000000000201947 */ /* 0x000fea0003800000 */
[----:B------:R-:W3:Y:S02]  /*0290*/  LDCU.64 UR6, c[0x0][0x348] ;  /* 0x00006900ff0677ac */ /* 0x000ee40008000a00 */
[----:B---3--:R-:W-:Y:S02]  /*02a0*/  UIADD3 UR10, UP1, UPT, UR6, 0x80, URZ ;  /* 0x00000080060a7890 */ /* 0x008fe4000ff3e0ff */
[----:B------:R-:W-:Y:S02]  /*02b0*/  UIADD3 UR6, UP0, UPT, UR6, 0x180, URZ ;  /* 0x0000018006067890 */ /* 0x000fe4000ff1e0ff */
[----:B------:R-:W-:Y:S02]  /*02c0*/  UIADD3.X UR11, UPT, UPT, URZ, UR7, URZ, UP1, !UPT ;  /* 0x00000007ff0b7290 */ /* 0x000fe40008ffe4ff */
[----:B------:R-:W-:-:S07]  /*02d0*/  UIADD3.X UR7, UPT, UPT, URZ, UR7, URZ, UP0, !UPT ;  /* 0x00000007ff077290 */ /* 0x000fce00087fe4ff */
[----:B------:R3:W-:Y:S02]  /*02e0*/  UTMACCTL.PF [UR10] ;  /* 0x000000000a0079b9 */ /* 0x0007e40008040000 */
[----:B------:R3:W-:Y:S02]  /*02f0*/  UTMACCTL.PF [UR6] ;  /* 0x00000000060079b9 */ /* 0x0007e40008040000 */
[----:B---3--:R-:W-:Y:S01]  /*0300*/  NOP ;  /* 0x0000000000007918 */ /* 0x008fe20000000000 */
.L_x_5:
[----:B------:R-:W-:Y:S05]  /*0310*/  BSYNC.RECONVERGENT B0 ;  /* 0x0000000000007941 */ /* 0x000fea0003800200 */
.L_x_4:
[----:B------:R-:W-:Y:S04]  /*0320*/  BSSY.RECONVERGENT B0, `(.L_x_6) ;  /* 0x000000a000007945 */ /* 0x000fe80003800200 */
        /* <DEDUP_REMOVED lines=9> */
.L_x_7:
[----:B------:R-:W-:Y:S05]  /*03c0*/  BSYNC.RECONVERGENT B0 ;  /* 0x0000000000007941 */ /* 0x000fea0003800200 */
.L_x_6:
[----:B------:R-:W3:Y:S01]  /*03d0*/  LDCU.64 UR6, c[0x0][0x888] ;  /* 0x00011100ff0677ac */ /* 0x000ee20008000a00 */
[----:B------:R-:W-:Y:S02]  /*03e0*/  UISETP.EQ.U32.AND UP1, UPT, UR4, URZ, UPT ;  /* 0x000000ff0400728c */ /* 0x000fe4000bf22070 */
[----:B------:R-:W-:Y:S02]  /*03f0*/  UPLOP3.LUT UP2, UPT, UPT, UPT, UPT, 0x80, 0x8 ;  /* 0x000000000008789c */ /* 0x000fe40003f4f070 */
[----:B---3--:R-:W-:-:S04]  /*0400*/  UISETP.NE.U32.AND UP0, UPT, UR6, URZ, UPT ;  /* 0x000000ff0600728c */ /* 0x008fc8000bf05070 */
[----:B------:R-:W-:-:S04]  /*0410*/  UISETP.NE.AND.EX UP0, UPT, UR7, URZ, UPT, UP0 ;  /* 0x000000ff0700728c */ /* 0x000fc8000bf05300 */
[----:B------:R-:W-:-:S04]  /*0420*/  UISETP.EQ.OR.EX UP3, UPT, UR5, URZ, !UP0, UP1 ;  /* 0x000000ff0500728c */ /* 0x000fc8000c762710 */
[----:B------:R-:W-:-:S05]  /*0430*/  UP2UR UR50, UPR, URZ, 0x8 ;  /* 0x00000008ff327883 */ /* 0x000fca0008000000 */
[----:B------:R-:W-:Y:S07]  /*0440*/  BRA.U !UP3, `(.L_x_8) ;  /* 0x000000010b207547 */ /* 0x000fee000b800000 */
[----:B------:R-:W-:Y:S01]  /*0450*/  UISETP.NE.U32.AND UP2, UPT, UR4, URZ, UPT ;  /* 0x000000ff0400728c */ /* 0x000fe2000bf45070 */
[----:B-----5:R-:W-:Y:S01]  /*0460*/  FSETP.NEU.AND P0, PT, R49, RZ, PT ;  /* 0x000000ff3100720b */ /* 0x020fe20003f0d000 */
[----:B------:R-:W-:Y:S02]  /*0470*/  USEL UR4, URZ, 0xffffffff, UP0 ;  /* 0xffffffffff047887 */ /* 0x000fe40008000000 */
[----:B------:R-:W-:-:S10]  /*0480*/  UISETP.NE.AND.EX UP2, UPT, UR5, URZ, UPT, UP2 ;  /* 0x000000ff0500728c */ /* 0x000fd4000bf45320 */
[----:B------:R-:W-:Y:S01]  /*0490*/  VOTEU.ANY UP1, P0 ;  /* 0x0000000000ff7886 */ /* 0x000fe20000020100 */
[----:B------:R-:W-:-:S04]  /*04a0*/  @!UP2 USEL UR4, URZ, 0xffffffff, UP1 ;  /* 0xffffffffff04a887 */ /* 0x000fc80008800000 */
[----:B------:R-:W-:-:S04]  /*04b0*/  ULOP3.LUT UR4, UR4, 0x1, URZ, 0xc0, !UPT ;  /* 0x0000000104047892 */ /* 0x000fc8000f8ec0ff */
[----:B------:R-:W-:-:S11]  /*04c0*/  UISETP.NE.U32.AND UP2, UPT, UR4, 0x1, UPT ;  /* 0x000000010400788c */ /* 0x000fd6000bf45070 */
.L_x_8:
[----:B-12---:R-:W1:Y:S01]  /*04d0*/  SHFL.IDX PT, R2, R101, RZ, 0x1f ;  /* 0x00001fff65027589 */ /* 0x006e6200000e0000 */
[----:B------:R-:W-:-:S04]  /*04e0*/  UISETP.NE.AND UP1, UPT, UR8, 0x2, UPT ;  /* 0x000000020800788c */ /* 0x000fc8000bf25270 */
[----:B------:R-:W-:Y:S01]  /*04f0*/  USEL UR6, URZ, 0x1, UP1 ;  /* 0x00000001ff067887 */ /* 0x000fe20008800000 */
[----:B-1----:R-:W-:-:S13]  /*0500*/  ISETP.NE.AND P0, PT, R2, RZ, PT ;  /* 0x000000ff0200720c */ /* 0x002fda0003f05270 */
[----:B------:R-:W-:Y:S05]  /*0510*/  @P0 BRA `(.L_x_9) ;  /* 0x0000000000840947 */ /* 0x000fea0003800000 */
[----:B------:R-:W-:Y:S01]  /*0520*/  ELECT P0, URZ, PT ;  /* 0x0000000000ff782f */ /* 0x000fe20003800000 */
[----:B------:R-:W-:-:S12]  /*0530*/  BSSY.RECONVERGENT B0, `(.L_x_9) ;  /* 0x000001f000007945 */ /* 0x000fd80003800200 */
[----:B------:R-:W-:Y:S05]  /*0540*/  @!P0 BRA `(.L_x_10) ;  /* 0x0000000000748947 */ /* 0x000fea0003800000 */
[----:B------:R-:W1:Y:S01]  /*0550*/  S2UR UR5, SR_CgaCtaId ;  /* 0x00000000000579c3 */ /* 0x000e620000008800 */
[----:B------:R-:W-:Y:S01]  /*0560*/  UMOV UR7, 0x400 ;  /* 0x0000040000077882 */ /* 0x000fe20000000000 */
[----:B------:R-:W-:Y:S02]  /*0570*/  UMOV UR4, 0x1 ;  /* 0x0000000100047882 */ /* 0x000fe40000000000 */
[----:B------:R-:W-:-:S04]  /*0580*/  UIADD3 UR10, UPT, UPT, -UR4, 0x100000, URZ ;  /* 0x00100000040a7890 */ /* 0x000fc8000fffe1ff */
[----:B------:R-:W-:Y:S02]  /*0590*/  USHF.L.U32 UR11, UR10, 0xb, URZ ;  /* 0x0000000b0a0b7899 */ /* 0x000fe400080006ff */
[----:B------:R-:W-:Y:S02]  /*05a0*/  USHF.L.U32 UR10, UR10, 0x1, URZ ;  /* 0x000000010a0a7899 */ /* 0x000fe400080006ff */
[----:B-1----:R-:W-:Y:S01]  /*05b0*/  ULEA UR5, UR5, UR7, 0x18 ;  /* 0x0000000705057291 */ /* 0x002fe2000f8ec0ff */
[----:B------:R-:W1:Y:S11]  /*05c0*/  FENCE.VIEW.ASYNC.S ;  /* 0x00000000000073c6 */ /* 0x000e760000000000 */
[----:B-1----:R1:W2:Y:S01]  /*05d0*/  SYNCS.EXCH.64 URZ, [UR5], UR10 ;  /* 0x0000000a05ff75b2 */ /* 0x0022a20008000100 */
[----:B------:R1:W3:Y:S01]  /*05e0*/  SYNCS.EXCH.64 URZ, [UR5+0x50], UR10 ;  /* 0x0000500a05ff75b2 */ /* 0x0002e20008000100 */
[----:B------:R1:W4:Y:S01]  /*05f0*/  SYNCS.EXCH.64 URZ, [UR5+0x8], UR10 ;  /* 0x0000080a05ff75b2 */ /* 0x0003220008000100 */
[----:B------:R1:W1:Y:S01]  /*0600*/  SYNCS.EXCH.64 URZ, [UR5+0x58], UR10 ;  /* 0x0000580a05ff75b2 */ /* 0x0002620008000100 */
        /* <DEDUP_REMOVED lines=16> */
[----:B------:R-:W-:Y:S01]  /*0710*/  NOP ;  /* 0x0000000000007918 */ /* 0x000fe20000000000 */
.L_x_10:
[----:B-1----:R-:W-:Y:S05]  /*0720*/  BSYNC.RECONVERGENT B0 ;  /* 0x0000000000007941 */ /* 0x002fea0003800200 */
.L_x_9:
[----:B------:R-:W1:Y:S01]  /*0730*/  SHFL.IDX PT, R2, R101, RZ, 0x1f ;  /* 0x00001fff65027589 */ /* 0x000e6200000e0000 */
[----:B------:R-:W-:Y:S01]  /*0740*/  NOP ;  /* 0x0000000000007918 */ /* 0x000fe20000000000 */
[----:B-1----:R-:W-:-:S13]  /*0750*/  ISETP.NE.AND P0, PT, R2, 0x1, PT ;  /* 0x000000010200780c */ /* 0x002fda0003f05270 */
[----:B------:R-:W-:Y:S05]  /*0760*/  @P0 BRA `(.L_x_11) ;  /* 0x0000000000580947 */ /* 0x000fea0003800000 */
[----:B------:R-:W1:Y:S01]  /*0770*/  S2UR UR7, SR_CgaCtaId ;  /* 0x00000000000779c3 */ /* 0x000e620000008800 */
[----:B------:R-:W-:Y:S01]  /*0780*/  UMOV UR9, 0x400 ;  /* 0x0000040000097882 */ /* 0x000fe20000000000 */
[----:B------:R-:W-:Y:S01]  /*0790*/  UMOV UR5, 0x20 ;  /* 0x0000002000057882 */ /* 0x000fe20000000000 */
[----:B------:R-:W-:Y:S01]  /*07a0*/  UMOV UR4, 0x80 ;  /* 0x0000008000047882 */ /* 0x000fe20000000000 */
[----:B------:R-:W-:-:S04]  /*07b0*/  UIADD3 UR10, UPT, UPT, -UR5, 0x100000, URZ ;  /* 0x00100000050a7890 */ /* 0x000fc8000fffe1ff */
[----:B------:R-:W-:Y:S02]  /*07c0*/  USHF.L.U32 UR11, UR10, 0xb, URZ ;  /* 0x0000000b0a0b7899 */ /* 0x000fe400080006ff */
[----:B------:R-:W-:Y:S02]  /*07d0*/  USHF.L.U32 UR10, UR10, 0x1, URZ ;  /* 0x000000010a0a7899 */ /* 0x000fe400080006ff */
[----:B------:R-:W-:-:S04]  /*07e0*/  UIADD3 UR4, UPT, UPT, -UR4, 0x100000, URZ ;  /* 0x0010000004047890 */ /* 0x000fc8000fffe1ff */
[----:B------:R-:W-:Y:S02]  /*07f0*/  USHF.L.U32 UR5, UR4, 0xb, URZ ;  /* 0x0000000b04057899 */ /* 0x000fe400080006ff */
[----:B------:R-:W-:Y:S01]  /*0800*/  USHF.L.U32 UR4, UR4, 0x1, URZ ;  /* 0x0000000104047899 */ /* 0x000fe200080006ff */
[----:B------:R-:W-:Y:S01]  /*0810*/  ELECT P0, URZ, PT ;  /* 0x0000000000ff782f */ /* 0x000fe20003800000 */
[----:B-1----:R-:W-:Y:S01]  /*0820*/  ULEA UR7, UR7, UR9, 0x18 ;  /* 0x0000000907077291 */ /* 0x002fe2000f8ec0ff */
[----:B------:R-:W1:Y:S11]  /*0830*/  FENCE.VIEW.ASYNC.S ;  /* 0x00000000000073c6 */ /* 0x000e760000000000 */
[----:B-1----:R1:W1:Y:S01]  /*0840*/  SYNCS.EXCH.64 URZ, [UR7+0xa0], UR10 ;  /* 0x0000a00a07ff75b2 */ /* 0x0022620008000100 */
        /* <DEDUP_REMOVED lines=8> */
.L_x_11:
[----:B------:R-:W2:Y:S01]  /*08d0*/  SHFL.IDX PT, R2, R101, RZ, 0x1f ;  /* 0x00001fff65027589 */ /* 0x000ea200000e0000 */
[----:B------:R-:W-:Y:S01]  /*08e0*/  NOP ;  /* 0x0000000000007918 */ /* 0x000fe20000000000 */
[----:B--2---:R-:W-:-:S13]  /*08f0*/  ISETP.NE.AND P0, PT, R2, 0x3, PT ;  /* 0x000000030200780c */ /* 0x004fda0003f05270 */
[----:B------:R-:W-:Y:S05]  /*0900*/  @P0 BRA `(.L_x_12) ;  /* 0x0000000000300947 */ /* 0x000fea0003800000 */
[----:B-1----:R-:W1:Y:S01]  /*0910*/  S2UR UR5, SR_CgaCtaId ;  /* 0x00000000000579c3 */ /* 0x002e620000008800 */
[----:B------:R-:W-:Y:S01]  /*0920*/  UMOV UR7, 0x400 ;  /* 0x0000040000077882 */ /* 0x000fe20000000000 */
[----:B------:R-:W-:Y:S01]  /*0930*/  UMOV UR4, 0x20 ;  /* 0x0000002000047882 */ /* 0x000fe20000000000 */
[----:B------:R-:W-:Y:S01]  /*0940*/  ELECT P0, URZ, PT ;  /* 0x0000000000ff782f */ /* 0x000fe20003800000 */
[----:B------:R-:W-:-:S04]  /*0950*/  UIADD3 UR10, UPT, UPT, -UR4, 0x100000, URZ ;  /* 0x00100000040a7890 */ /* 0x000fc8000fffe1ff */
[----:B------:R-:W-:Y:S02]  /*0960*/  USHF.L.U32 UR11, UR10, 0xb, URZ ;  /* 0x0000000b0a0b7899 */ /* 0x000fe400080006ff */
[----:B------:R-:W-:Y:S02]  /*0970*/  USHF.L.U32 UR10, UR10, 0x1, URZ ;  /* 0x000000010a0a7899 */ /* 0x000fe400080006ff */
[----:B-1----:R-:W-:Y:S01]  /*0980*/  ULEA UR5, UR5, UR7, 0x18 ;  /* 0x0000000705057291 */ /* 0x002fe2000f8ec0ff */
[----:B------:R-:W1:Y:S11]  /*0990*/  FENCE.VIEW.ASYNC.S ;  /* 0x00000000000073c6 */ /* 0x000e760000000000 */
[----:B-1----:R2:W1:Y:S01]  /*09a0*/  SYNCS.EXCH.64 URZ, [UR5+0xe0], UR10 ;  /* 0x0000e00a05ff75b2 */ /* 0x0024620008000100 */
[----:B------:R2:W1:Y:S02]  /*09b0*/  SYNCS.EXCH.64 URZ, [UR5+0xe8], UR10 ;  /* 0x0000e80a05ff75b2 */ /* 0x0004640008000100 */
[----:B--2---:R-:W-:Y:S01]  /*09c0*/  NOP ;  /* 0x0000000000007918 */ /* 0x004fe20000000000 */
.L_x_12:
[----:B------:R-:W2:Y:S01]  /*09d0*/  SHFL.IDX PT, R2, R101, RZ, 0x1f ;  /* 0x00001fff65027589 */ /* 0x000ea200000e0000 */
[----:B------:R-:W-:Y:S01]  /*09e0*/  NOP ;  /* 0x0000000000007918 */ /* 0x000fe20000000000 */
[----:B--2---:R-:W-:-:S13]  /*09f0*/  ISETP.NE.AND P0, PT, R2, 0x4, PT ;  /* 0x000000040200780c */ /* 0x004fda0003f05270 */
[----:B------:R-:W-:Y:S05]  /*0a00*/  @P0 BRA `(.L_x_13) ;  /* 0x00000000004c0947 */ /* 0x000fea0003800000 */
[----:B-1----:R-:W1:Y:S01]  /*0a10*/  S2UR UR5, SR_CgaCtaId ;  /* 0x00000000000579c3 */ /* 0x002e620000008800 */
[----:B------:R-:W-:Y:S01]  /*0a20*/  UMOV UR9, 0x100 ;  /* 0x0000010000097882 */ /* 0x000fe20000000000 */
[----:B------:R-:W-:Y:S01]  /*0a30*/  UMOV UR7, 0x400 ;  /* 0x0000040000077882 */ /* 0x000fe20000000000 */
[----:B------:R-:W-:Y:S01]  /*0a40*/  USEL UR9, UR9, 0xe0, UP2 ;  /* 0x000000e009097887 */ /* 0x000fe20009000000 */
[----:B------:R-:W-:Y:S01]  /*0a50*/  UMOV UR4, 0x1 ;  /* 0x0000000100047882 */ /* 0x000fe20000000000 */
[----:B------:R-:W-:Y:S01]  /*0a60*/  ELECT P0, URZ, PT ;  /* 0x0000000000ff782f */ /* 0x000fe20003800000 */
[----:B------:R-:W-:-:S04]  /*0a70*/  UIADD3 UR10, UPT, UPT, -UR4, 0x100000, URZ ;  /* 0x00100000040a7890 */ /* 0x000fc8000fffe1ff */
[----:B------:R-:W-:Y:S02]  /*0a80*/  USHF.L.U32 UR11, UR10, 0xb, URZ ;  /* 0x0000000b0a0b7899 */ /* 0x000fe400080006ff */
[----:B------:R-:W-:Y:S02]  /*0a90*/  USHF.L.U32 UR10, UR10, 0x1, URZ ;  /* 0x000000010a0a7899 */ /* 0x000fe400080006ff */
[----:B------:R-:W-:-:S04]  /*0aa0*/  UIADD3 UR12, UPT, UPT, -UR9, 0x100000, URZ ;  /* 0x00100000090c7890 */ /* 0x000fc8000fffe1ff */
[----:B------:R-:W-:Y:S02]  /*0ab0*/  USHF.L.U32 UR13, UR12, 0xb, URZ ;  /* 0x0000000b0c0d7899 */ /* 0x000fe400080006ff */
[----:B------:R-:W-:Y:S02]  /*0ac0*/  USHF.L.U32 UR12, UR12, 0x1, URZ ;  /* 0x000000010c0c7899 */ /* 0x000fe400080006ff */
[----:B-1----:R-:W-:Y:S01]  /*0ad0*/  ULEA UR5, UR5, UR7, 0x18 ;  /* 0x0000000705057291 */ /* 0x002fe2000f8ec0ff */
[----:B------:R-:W1:Y:S11]  /*0ae0*/  FENCE.VIEW.ASYNC.S ;  /* 0x00000000000073c6 */ /* 0x000e760000000000 */
[----:B-1----:R2:W1:Y:S01]  /*0af0*/  SYNCS.EXCH.64 URZ, [UR5+0xf0], UR10 ;  /* 0x0000f00a05ff75b2 */ /* 0x0024620008000100 */
[----:B------:R2:W1:Y:S01]  /*0b00*/  SYNCS.EXCH.64 URZ, [UR5+0x100], UR12 ;  /* 0x0001000c05ff75b2 */ /* 0x0004620008000100 */
[----:B------:R2:W1:Y:S01]  /*0b10*/  SYNCS.EXCH.64 URZ, [UR5+0xf8], UR10 ;  /* 0x0000f80a05ff75b2 */ /* 0x0004620008000100 */
[----:B------:R2:W1:Y:S02]  /*0b20*/  SYNCS.EXCH.64 URZ, [UR5+0x108], UR12 ;  /* 0x0001080c05ff75b2 */ /* 0x0004640008000100 */
[----:B--2---:R-:W-:Y:S01]  /*0b30*/  NOP ;  /* 0x0000000000007918 */ /* 0x004fe20000000000 */
.L_x_13:
[----:B------:R-:W2:Y:S01]  /*0b40*/  SHFL.IDX PT, R2, R101, RZ, 0x1f ;  /* 0x00001fff65027589 */ /* 0x000ea200000e0000 */
[----:B------:R-:W-:Y:S01]  /*0b50*/  NOP ;  /* 0x0000000000007918 */ /* 0x000fe20000000000 */
[----:B--2---:R-:W-:-:S13]  /*0b60*/  ISETP.NE.AND P0, PT, R2, 0x5, PT ;  /* 0x000000050200780c */ /* 0x004fda0003f05270 */
[----:B------:R-:W-:Y:S05]  /*0b70*/  @P0 BRA `(.L_x_14) ;  /* 0x0000000000580947 */ /* 0x000fea0003800000 */
[----:B-1----:R-:W1:Y:S01]  /*0b80*/  S2UR UR7, SR_CgaCtaId ;  /* 0x00000000000779c3 */ /* 0x002e620000008800 */
        /* <DEDUP_REMOVED lines=19> */
[----:B------:R2:W1:Y:S02]  /*0cc0*/  SYNCS.EXCH.64 URZ, [UR7+0x148], UR4 ;  /* 0x0001480407ff75b2 */ /* 0x0004640008000100 */
[----:B--2---:R-:W-:Y:S01]  /*0cd0*/  NOP ;  /* 0x0000000000007918 */ /* 0x004fe20000000000 */
.L_x_14:
        /* <DEDUP_REMOVED lines=18> */
.L_x_15:
[----:B-1----:R-:W1:Y:S01]  /*0e00*/  S2UR UR5, SR_CTAID.X ;  /* 0x00000000000579c3 */ /* 0x002e620000002500 */
[----:B------:R-:W-:-:S05]  /*0e10*/  CS2R.32 R95, SR_CgaSize ;  /* 0x00000000005f7805 */ /* 0x000fca0000008a00 */
[----:B------:R-:W-:-:S05]  /*0e20*/  IMAD R95, R95, -0xa0, RZ ;  /* 0xffffff605f5f7824 */ /* 0x000fca00078e02ff */
[----:B------:R-:W-:-:S14]  /*0e30*/  R2UR UR9, R95 ;  /* 0x000000005f0972ca */ /* 0x000fdc00000e0000 */
[----:B------:R-:W2:Y:S01]  /*0e40*/  LDCU UR9, c[0x0][UR9+0x2b0] ;  /* 0x00005600090977ac */ /* 0x000ea20008000800 */
[----:B------:R-:W-:Y:S01]  /*0e50*/  NOP ;  /* 0x0000000000007918 */ /* 0x000fe20000000000 */
[----:B------:R-:W-:-:S05]  /*0e60*/  CS2R.32 R95, SR_CgaSize ;  /* 0x00000000005f7805 */ /* 0x000fca0000008a00 */
[----:B------:R-:W-:-:S05]  /*0e70*/  IMAD R95, R95, -0xa0, RZ ;  /* 0xffffff605f5f7824 */ /* 0x000fca00078e02ff */
[----:B------:R-:W-:-:S14]  /*0e80*/  R2UR UR7, R95 ;  /* 0x000000005f0772ca */ /* 0x000fdc00000e0000 */
[----:B------:R-:W3:Y:S01]  /*0e90*/  LDCU UR7, c[0x0][UR7+0x2b4] ;  /* 0x00005680070777ac */ /* 0x000ee20008000800 */
[----:B------:R-:W4:Y:S08]  /*0ea0*/  S2UR UR4, SR_CTAID.Y ;  /* 0x00000000000479c3 */ /* 0x000f300000002600 */
[----:B------:R-:W3:Y:S01]  /*0eb0*/  LDC R10, c[0x0][0xb24] ;  /* 0x0002c900ff0a7b82 */ /* 0x000ee20000000800 */
[----:B-1----:R-:W-:-:S02]  /*0ec0*/  I2FP.F32.U32 R95, UR5 ;  /* 0x00000005005f7c45 */ /* 0x002fc40008201000 */
[----:B------:R-:W-:-:S05]  /*0ed0*/  CS2R.32 R3, SR_CgaSize ;  /* 0x0000000000037805 */ /* 0x000fca0000008a00 */
[----:B------:R-:W-:-:S06]  /*0ee0*/  IMAD R3, R3, -0xa0, RZ ;  /* 0xffffff6003037824 */ /* 0x000fcc00078e02ff */
[----:B------:R-:W1:Y:S01]  /*0ef0*/  LDC R3, c[0x0][R3+0x2a0] ;  /* 0x0000a80003037b82 */ /* 0x000e620000000800 */
[----:B------:R-:W-:Y:S01]  /*0f00*/  MOV R15, UR5 ;  /* 0x00000005000f7c02 */ /* 0x000fe20008000f00 */
[----:B--2---:R-:W-:Y:S01]  /*0f10*/  FMUL R95, R95, UR9 ;  /* 0x000000095f5f7c20 */ /* 0x004fe20008400000 */
[----:B----4-:R-:W-:Y:S02]  /*0f20*/  I2FP.F32.U32 R94, UR4 ;  /* 0x00000004005e7c45 */ /* 0x010fe40008201000 */
[----:B------:R-:W-:-:S05]  /*0f30*/  CS2R.32 R2, SR_CgaSize ;  /* 0x0000000000027805 */ /* 0x000fca0000008a00 */
[----:B------:R-:W-:-:S06]  /*0f40*/  IMAD R2, R2, -0xa0, RZ ;  /* 0xffffff6002027824 */ /* 0x000fcc00078e02ff */
[----:B------:R-:W2:Y:S01]  /*0f50*/  LDC R2, c[0x0][R2+0x2a4] ;  /* 0x0000a90002027b82 */ /* 0x000ea20000000800 */
[----:B------:R-:W-:Y:S01]  /*0f60*/  MOV R14, UR4 ;  /* 0x00000004000e7c02 */ /* 0x000fe20008000f00 */
[----:B------:R-:W4:Y:S01]  /*0f70*/  F2I.U32.TRUNC.NTZ R95, R95 ;  /* 0x0000005f005f7305 */ /* 0x000f22000020f000 */
[----:B---3--:R-:W-:-:S05]  /*0f80*/  FMUL R94, R94, UR7 ;  /* 0x000000075e5e7c20 */ /* 0x008fca0008400000 */
[----:B------:R-:W-:Y:S01]  /*0f90*/  BAR.SYNC.DEFER_BLOCKING 0x0 ;  /* 0x0000000000007b1d */ /* 0x000fe20000010000 */
[----:B------:R-:W-:-:S05]  /*0fa0*/  ISETP.GE.AND P0, PT, R10, 0x1, PT ;  /* 0x000000010a00780c */ /* 0x000fca0003f06270 */
[----:B------:R-:W3:Y:S02]  /*0fb0*/  F2I.U32.TRUNC.NTZ R94, R94 ;  /* 0x0000005e005e7305 */ /* 0x000ee4000020f000 */
[----:B------:R-:W2:Y:S01]  /*0fc0*/  S2UR UR36, SR_CTAID.Z ;  /* 0x00000000002479c3 */ /* 0x000ea20000002700 */
[----:B----4-:R-:W-:-:S05]  /*0fd0*/  IADD3 R95, PT, PT, -R95, RZ, RZ ;  /* 0x000000ff5f5f7210 */ /* 0x010fca0007ffe1ff */
[----:B-1----:R-:W-:Y:S01]  /*0fe0*/  IMAD R95, R3, R95, UR5 ;  /* 0x00000005035f7e24 */ /* 0x002fe2000f8e025f */
[----:B---3--:R-:W-:-:S05]  /*0ff0*/  IADD3 R94, PT, PT, -R94, RZ, RZ ;  /* 0x000000ff5e5e7210 */ /* 0x008fca0007ffe1ff */
[----:B--2---:R-:W-:Y:S01]  /*1000*/  IMAD R94, R2, R94, UR4 ;  /* 0x00000004025e7e24 */ /* 0x004fe2000f8e025e */
[----:B------:R-:W-:Y:S06]  /*1010*/  @!P0 BRA `(.L_x_16) ;  /* 0x0000000000b88947 */ /* 0x000fec0003800000 */
[----:B------:R-:W1:Y:S01]  /*1020*/  LDC.64 R4, c[0x0][0xb18] ;  /* 0x0002c600ff047b82 */ /* 0x000e620000000a00 */
[----:B------:R-:W-:-:S07]  /*1030*/  ISETP.NE.AND P0, PT, R10, 0x1, PT ;  /* 0x000000010a00780c */ /* 0x000fce0003f05270 */
[----:B------:R-:W2:Y:S08]  /*1040*/  LDC R9, c[0x0][0xb0c] ;  /* 0x0002c300ff097b82 */ /* 0x000eb00000000800 */
[----:B------:R-:W3:Y:S08]  /*1050*/  LDC R12, c[0x0][0x370] ;  /* 0x0000dc00ff0c7b82 */ /* 0x000ef00000000800 */
[----:B------:R-:W4:Y:S01]  /*1060*/  LDC R11, c[0x0][0x374] ;  /* 0x0000dd00ff0b7b82 */ /* 0x000f220000000800 */
[----:B-1----:R-:W-:-:S07]  /*1070*/  ISETP.NE.AND P1, PT, R4, 0x1, PT ;  /* 0x000000010400780c */ /* 0x002fce0003f25270 */
[----:B------:R-:W3:Y:S01]  /*1080*/  LDC.64 R6, c[0x0][0xb10] ;  /* 0x0002c400ff067b82 */ /* 0x000ee20000000a00 */
[----:B--2---:R-:W-:-:S07]  /*1090*/  ISETP.NE.AND P2, PT, R9, 0x1, PT ;  /* 0x000000010900780c */ /* 0x004fce0003f45270 */
[----:B------:R-:W1:Y:S08]  /*10a0*/  LDC R8, c[0x0][0xb20] ;  /* 0x0002c800ff087b82 */ /* 0x000e700000000800 */
[----:B------:R-:W2:Y:S01]  /*10b0*/  LDC.64 R2, c[0x0][0xb28] ;  /* 0x0002ca00ff027b82 */ /* 0x000ea20000000a00 */
[----:B----4-:R-:W-:-:S04]  /*10c0*/  IMAD.HI.U32 R13, R11, R5, RZ ;  /* 0x000000050b0d7227 */ /* 0x010fc800078e00ff */
[----:B------:R-:W-:-:S04]  /*10d0*/  IMAD.HI.U32 R5, R14, R5, RZ ;  /* 0x000000050e057227 */ /* 0x000fc800078e00ff */
[----:B---3--:R-:W-:-:S05]  /*10e0*/  IMAD.HI.U32 R16, R12, R6, RZ ;  /* 0x000000060c107227 */ /* 0x008fca00078e00ff */
[-C--:B------:R-:W-:Y:S01]  /*10f0*/  @P2 SHF.R.U32.HI R12, RZ, R7.reuse, R16 ;  /* 0x00000007ff0c2219 */ /* 0x080fe20000011610 */
[----:B------:R-:W-:Y:S01]  /*1100*/  IMAD.HI.U32 R16, R15, R6, RZ ;  /* 0x000000060f107227 */ /* 0x000fe200078e00ff */
[-C--:B-1----:R-:W-:Y:S02]  /*1110*/  @P1 SHF.R.U32.HI R11, RZ, R8.reuse, R13 ;  /* 0x00000008ff0b1219 */ /* 0x082fe4000001160d */
[----:B------:R-:W-:Y:S02]  /*1120*/  SHF.R.U32.HI R5, RZ, R8, R5 ;  /* 0x00000008ff057219 */ /* 0x000fe40000011605 */
[----:B------:R-:W-:Y:S02]  /*1130*/  SHF.R.U32.HI R16, RZ, R7, R16 ;  /* 0x00000007ff107219 */ /* 0x000fe40000011610 */
[----:B------:R-:W-:Y:S01]  /*1140*/  SEL R5, R14, R5, !P1 ;  /* 0x000000050e057207 */ /* 0x000fe20004800000 */
[----:B--2---:R-:W-:Y:S01]  /*1150*/  IMAD.HI.U32 R13, R11, R2, RZ ;  /* 0x000000020b0d7227 */ /* 0x004fe200078e00ff */
[----:B------:R-:W-:-:S03]  /*1160*/  SEL R16, R15, R16, !P2 ;  /* 0x000000100f107207 */ /* 0x000fc60005000000 */
[----:B------:R-:W-:Y:S01]  /*1170*/  IMAD.HI.U32 R6, R12, R2, RZ ;  /* 0x000000020c067227 */ /* 0x000fe200078e00ff */
[----:B------:R-:W-:-:S04]  /*1180*/  @P0 SHF.R.U32.HI R11, RZ, R3, R13 ;  /* 0x00000003ff0b0219 */ /* 0x000fc8000001160d */
[----:B------:R-:W-:Y:S01]  /*1190*/  @P0 SHF.R.U32.HI R12, RZ, R3, R6 ;  /* 0x00000003ff0c0219 */ /* 0x000fe20000011606 */
[----:B------:R-:W-:-:S04]  /*11a0*/  IMAD R11, R11, R10, RZ ;  /* 0x0000000a0b0b7224 */ /* 0x000fc800078e02ff */
[----:B------:R-:W-:Y:S01]  /*11b0*/  IMAD R6, R12, R10, RZ ;  /* 0x0000000a0c067224 */ /* 0x000fe200078e02ff */
[----:B------:R-:W-:-:S04]  /*11c0*/  ISETP.GE.AND P1, PT, R5, R11, PT ;  /* 0x0000000b0500720c */ /* 0x000fc80003f26270 */
[----:B------:R-:W-:Y:S01]  /*11d0*/  ISETP.GE.OR P1, PT, R16, R6, P1 ;  /* 0x000000061000720c */ /* 0x000fe20000f26670 */
[----:B------:R-:W-:-:S05]  /*11e0*/  IMAD.HI.U32 R6, R5, R2, RZ ;  /* 0x0000000205067227 */ /* 0x000fca00078e00ff */
[----:B------:R-:W-:-:S04]  /*11f0*/  SHF.R.U32.HI R6, RZ, R3, R6 ;  /* 0x00000003ff067219 */ /* 0x000fc80000011606 */
[----:B------:R-:W-:-:S03]  /*1200*/  SEL R6, R5, R6, !P0 ;  /* 0x0000000605067207 */ /* 0x000fc60004000000 */
[----:B------:R-:W-:Y:S01]  /*1210*/  @!P1 IMAD.HI.U32 R7, R16, R2, RZ ;  /* 0x0000000210079227 */ /* 0x000fe200078e00ff */
[----:B------:R-:W-:-:S04]  /*1220*/  IADD3 R2, PT, PT, -R6, RZ, RZ ;  /* 0x000000ff06027210 */ /* 0x000fc80007ffe1ff */
[----:B------:R-:W-:Y:S01]  /*1230*/  @!P1 SHF.R.U32.HI R3, RZ, R3, R7 ;  /* 0x00000003ff039219 */ /* 0x000fe20000011607 */
[----:B------:R-:W-:Y:S01]  /*1240*/  IMAD R2, R10, R2, R5 ;  /* 0x000000020a027224 */ /* 0x000fe200078e0205 */
[----:B------:R-:W-:Y:S02]  /*1250*/  IADD3 R7, PT, PT, -R5, RZ, RZ ;  /* 0x000000ff05077210 */ /* 0x000fe40007ffe1ff */
[----:B------:R-:W-:-:S03]  /*1260*/  @!P1 SEL R3, R16, R3, !P0 ;  /* 0x0000000310039207 */ /* 0x000fc60004000000 */
[----:B------:R-:W-:Y:S02]  /*1270*/  IMAD R7, R4, R7, R14 ;  /* 0x0000000704077224 */ /* 0x000fe400078e020e */
[--C-:B------:R-:W-:Y:S02]  /*1280*/  @!P1 IMAD.IADD R6, R6, 0x1, -R3.reuse ;  /* 0x0000000106069824 */ /* 0x100fe400078e0a03 */
[----:B------:R-:W-:Y:S01]  /*1290*/  @!P1 IMAD R3, R2, R12, R3 ;  /* 0x0000000c02039224 */ /* 0x000fe200078e0203 */
[----:B------:R-:W-:Y:S01]  /*12a0*/  IADD3 R2, PT, PT, -R16, RZ, RZ ;  /* 0x000000ff10027210 */ /* 0x000fe20007ffe1ff */
[----:B------:R-:W-:Y:S02]  /*12b0*/  @!P1 IMAD R5, R6, R10, R16 ;  /* 0x0000000a06059224 */ /* 0x000fe400078e0210 */
[----:B------:R-:W-:Y:S02]  /*12c0*/  @!P1 IMAD.MOV.U32 R16, RZ, RZ, R3 ;  /* 0x000000ffff109224 */ /* 0x000fe400078e0003 */
[----:B------:R-:W-:-:S02]  /*12d0*/  IMAD R2, R9, R2, R15 ;  /* 0x0000000209027224 */ /* 0x000fc400078e020f */
[----:B------:R-:W-:Y:S02]  /*12e0*/  IMAD R14, R5, R4, R7 ;  /* 0x00000004050e7224 */ /* 0x000fe400078e0207 */
[----:B------:R-:W-:Y:S02]  /*12f0*/  IMAD R15, R16, R9, R2 ;  /* 0x00000009100f7224 */ /* 0x000fe400078e0202 */
.L_x_16:
[----:B------:R-:W1:Y:S01]  /*1300*/  LDCU UR4, c[0x0][0xb30] ;  /* 0x00016600ff0477ac */ /* 0x000e620008000800 */
[----:B------:R-:W2:Y:S08]  /*1310*/  S2UR UR37, SR_CgaCtaId ;  /* 0x00000000002579c3 */ /* 0x000eb00000008800 */
[----:B------:R-:W3:Y:S01]  /*1320*/  LDC R40, c[0x0][0xb24] ;  /* 0x0002c900ff287b82 */ /* 0x000ee20000000800 */
[----:B-1----:R-:W-:-:S09]  /*1330*/  UISETP.NE.AND UP1, UPT, UR4, 0x1, UPT ;  /* 0x000000010400788c */ /* 0x002fd2000bf25270 */
[----:B--2---:R-:W-:Y:S05]  /*1340*/  BRA.U UP1, `(.L_x_17) ;  /* 0x0000000101407547 */ /* 0x004fea000b800000 */
[----:B------:R-:W1:Y:S08]  /*1350*/  LDC.64 R4, c[0x0][0xb10] ;  /* 0x0002c400ff047b82 */ /* 0x000e700000000a00 */
[----:B------:R-:W2:Y:S08]  /*1360*/  LDC.64 R2, c[0x0][0xb18] ;  /* 0x0002c600ff027b82 */ /* 0x000eb00000000a00 */
[----:B------:R-:W4:Y:S08]  /*1370*/  LDC R6, c[0x0][0xb20] ;  /* 0x0002c800ff067b82 */ /* 0x000f300000000800 */
[----:B------:R-:W3:Y:S01]  /*1380*/  LDC R7, c[0x0][0xb0c] ;  /* 0x0002c300ff077b82 */ /* 0x000ee20000000800 */
[----:B-1----:R-:W-:-:S05]  /*1390*/  IMAD.HI.U32 R4, R15, R4, RZ ;  /* 0x000000040f047227 */ /* 0x002fca00078e00ff */
[----:B------:R-:W-:Y:S01]  /*13a0*/  SHF.R.U32.HI R4, RZ, R5, R4 ;  /* 0x00000005ff047219 */ /* 0x000fe20000011604 */
[----:B--2---:R-:W-:Y:S01]  /*13b0*/  IMAD.HI.U32 R3, R14, R3, RZ ;  /* 0x000000030e037227 */ /* 0x004fe200078e00ff */
[----:B------:R-:W-:-:S04]  /*13c0*/  ISETP.NE.AND P0, PT, R2, 0x1, PT ;  /* 0x000000010200780c */ /* 0x000fc80003f05270 */
[----:B----4-:R-:W-:-:S04]  /*13d0*/  SHF.R.U32.HI R3, RZ, R6, R3 ;  /* 0x00000006ff037219 */ /* 0x010fc80000011603 */
[----:B------:R-:W-:Y:S02]  /*13e0*/  SEL R3, R14, R3, !P0 ;  /* 0x000000030e037207 */ /* 0x000fe40004000000 */
[----:B---3--:R-:W-:-:S04]  /*13f0*/  ISETP.NE.AND P1, PT, R7, 0x1, PT ;  /* 0x000000010700780c */ /* 0x008fc80003f25270 */
[----:B------:R-:W-:-:S05]  /*1400*/  SEL R4, R15, R4, !P1 ;  /* 0x000000040f047207 */ /* 0x000fca0004800000 */
[----:B------:R-:W-:Y:S02]  /*1410*/  IMAD.IADD R5, R3, 0x1, -R4 ;  /* 0x0000000103057824 */ /* 0x000fe400078e0a04 */
[----:B------:R-:W-:Y:S02]  /*1420*/  IMAD.IADD R3, R4, 0x1, -R3 ;  /* 0x0000000104037824 */ /* 0x000fe400078e0a03 */
[----:B------:R-:W-:Y:S02]  /*1430*/  IMAD R15, R5, R7, R15 ;  /* 0x00000007050f7224 */ /* 0x000fe400078e020f */
[----:B------:R-:W-:-:S07]  /*1440*/  IMAD R14, R3, R2, R14 ;  /* 0x00000002030e7224 */ /* 0x000fce00078e020e */
.L_x_17:
[----:B------:R-:W-:Y:S01]  /*1450*/  BAR.SYNC.DEFER_BLOCKING 0x0 ;  /* 0x0000000000007b1d */ /* 0x000fe20000010000 */
[----:B------:R-:W-:Y:S01]  /*1460*/  UISETP.NE.AND UP1, UPT, UR8, 0x2, UPT ;  /* 0x000000020800788c */ /* 0x000fe2000bf25270 */
[----:B------:R-:W-:Y:S02]  /*1470*/  ISETP.NE.OR P5, PT, R0, 0x2, !P5 ;  /* 0x000000020000780c */ /* 0x000fe40006fa5670 */
[----:B------:R-:W-:-:S06]  /*1480*/  LOP3.LUT R2, R108, 0x1f, RZ, 0xc0, !PT ;  /* 0x0000001f6c027812 */ /* 0x000fcc00078ec0ff */
[----:B------:R-:W-:Y:S05]  /*1490*/  BRA.U UP1, `(.L_x_18) ;  /* 0x0000001501347547 */ /* 0x000fea000b800000 */
[----:B------:R-:W1:Y:S01]  /*14a0*/  LDCU UR13, c[0x0][0x38c] ;  /* 0x00007180ff0d77ac */ /* 0x000e620008000800 */
[----:B------:R-:W2:Y:S01]  /*14b0*/  LDC R8, c[0x0][0x370] ;  /* 0x0000dc00ff087b82 */ /* 0x000ea20000000800 */
[----:B------:R-:W-:Y:S01]  /*14c0*/  PLOP3.LUT P1, PT, PT, PT, UP2, 0x80, 0x8 ;  /* 0x000000000008781c */ /* 0x000fe20003f2f028 */
[----:B------:R-:W-:Y:S01]  /*14d0*/  IMAD.MOV.U32 R17, RZ, RZ, 0x1 ;  /* 0x00000001ff117424 */ /* 0x000fe200078e00ff */
[----:B------:R-:W-:Y:S01]  /*14e0*/  ISETP.EQ.OR P4, PT, R2, RZ, P5 ;  /* 0x000000ff0200720c */ /* 0x000fe20002f82670 */
[----:B------:R-:W-:Y:S01]  /*14f0*/  IMAD.MOV.U32 R16, RZ, RZ, RZ ;  /* 0x000000ffff107224 */ /* 0x000fe200078e00ff */
[----:B------:R-:W-:Y:S02]  /*1500*/  PLOP3.LUT P1, PT, P1, PT, PT, 0x8, 0x80 ;  /* 0x000000000080781c */ /* 0x000fe40000f2e170 */
[----:B------:R-:W-:Y:S01]  /*1510*/  CS2R R12, SRZ ;  /* 0x00000000000c7805 */ /* 0x000fe2000001ff00 */
[----:B------:R-:W-:Y:S01]  /*1520*/  IMAD.MOV.U32 R11, RZ, RZ, 0x1 ;  /* 0x00000001ff0b7424 */ /* 0x000fe200078e00ff */
[----:B------:R-:W4:Y:S01]  /*1530*/  LDC R0, c[0x0][0x374] ;  /* 0x0000dd00ff007b82 */ /* 0x000f220000000800 */
[----:B------:R-:W2:Y:S01]  /*1540*/  LDCU.64 UR22, c[0x0][0x348] ;  /* 0x00006900ff1677ac */ /* 0x000ea20008000a00 */
[----:B------:R-:W-:Y:S01]  /*1550*/  UMOV UR6, URZ ;  /* 0x000000ff00067c82 */ /* 0x000fe20008000000 */
[----:B-1----:R-:W-:-:S04]  /*1560*/  UIADD3 UR5, UPT, UPT, UR13, 0x3f, URZ ;  /* 0x0000003f0d057890 */ /* 0x002fc8000fffe0ff */
[----:B------:R-:W-:-:S04]  /*1570*/  USHF.R.S32.HI UR4, URZ, 0x1f, UR5 ;  /* 0x0000001fff047899 */ /* 0x000fc80008011405 */
[----:B------:R-:W-:-:S04]  /*1580*/  ULEA.HI UR4, UR4, UR5, URZ, 0x6 ;  /* 0x0000000504047291 */ /* 0x000fc8000f8f30ff */
[----:B------:R-:W-:Y:S02]  /*1590*/  USHF.R.S32.HI UR15, URZ, 0x6, UR4 ;  /* 0x00000006ff0f7899 */ /* 0x000fe40008011404 */
[----:B------:R-:W-:Y:S02]  /*15a0*/  UIADD3 UR4, UPT, UPT, UR13, -0x1, URZ ;  /* 0xffffffff0d047890 */ /* 0x000fe4000fffe0ff */
[----:B------:R-:W-:Y:S02]  /*15b0*/  UISETP.LT.U32.AND UP0, UPT, UR15, 0xa, UPT ;  /* 0x0000000a0f00788c */ /* 0x000fe4000bf01070 */
[----:B------:R-:W-:Y:S02]  /*15c0*/  UISETP.GE.U32.AND UP1, UPT, UR4, -0x7f, UPT ;  /* 0xffffff810400788c */ /* 0x000fe4000bf26070 */
[----:B------:R-:W-:Y:S02]  /*15d0*/  USEL UR14, UR15, 0xa, UP0 ;  /* 0x0000000a0f0e7887 */ /* 0x000fe40008000000 */
[----:B------:R-:W-:-:S02]  /*15e0*/  UIADD3 UR13, UPT, UPT, UR13, 0x7e, URZ ;  /* 0x0000007e0d0d7890 */ /* 0x000fc4000fffe0ff */
[----:B------:R-:W-:Y:S02]  /*15f0*/  UIADD3 UR5, UPT, UPT, UR14, -0x1, URZ ;  /* 0xffffffff0e057890 */ /* 0x000fe4000fffe0ff */
[----:B------:R-:W-:-:S03]  /*1600*/  UIADD3 UR7, UPT, UPT, UR15, -UR14, URZ ;  /* 0x8000000e0f077290 */ /* 0x000fc6000fffe0ff */
[----:B------:R-:W-:-:S04]  /*1610*/  @UP1 UIADD3 UR5, UPT, UPT, UR14, URZ, URZ ;  /* 0x000000ff0e051290 */ /* 0x000fc8000fffe0ff */
[----:B--2---:R-:W-:-:S12]  /*1620*/  UIADD3 UR5, UPT, UPT, UR5, 0x1, URZ ;  /* 0x0000000105057890 */ /* 0x004fd8000fffe0ff */
.L_x_36:
[----:B------:R-:W-:Y:S01]  /*1630*/  UISETP.NE.AND UP0, UPT, UR37, URZ, UPT ;  /* 0x000000ff2500728c */ /* 0x000fe2000bf05270 */
[----:B------:R-:W1:Y:S08]  /*1640*/  S2UR UR37, SR_CgaCtaId ;  /* 0x00000000002579c3 */ /* 0x000e700000008800 */
[----:B------:R-:W-:Y:S05]  /*1650*/  BRA.U UP0, `(.L_x_19) ;  /* 0x0000000100347547 */ /* 0x000fea000b800000 */
[----:B------:R-:W2:Y:S01]  /*1660*/  S2R R2, SR_CgaCtaId ;  /* 0x0000000000027919 */ /* 0x000ea20000008800 */
[----:B------:R-:W-:-:S04]  /*1670*/  MOV R3, 0x400 ;  /* 0x0000040000037802 */ /* 0x000fc80000000f00 */
[----:B--2---:R-:W-:Y:S02]  /*1680*/  LEA R2, R2, R3, 0x18 ;  /* 0x0000000302027211 */ /* 0x004fe400078ec0ff */
[----:B------:R-:W-:-:S03]  /*1690*/  SHF.L.U32 R3, R11, 0x1f, RZ ;  /* 0x0000001f0b037819 */ /* 0x000fc600000006ff */
[----:B------:R-:W-:-:S04]  /*16a0*/  IMAD R2, R12, 0x8, R2 ;  /* 0x000000080c027824 */ /* 0x000fc800078e0202 */
[----:B------:R-:W2:Y:S02]  /*16b0*/  SYNCS.PHASECHK.TRANS64.TRYWAIT P0, [R2+URZ+0x160], R3 ;  /* 0x00016003020075a7 */ /* 0x000ea400080011ff */
[----:B--2---:R-:W-:Y:S05]  /*16c0*/  @!P0 BRA `(.L_x_20) ;  /* 0x0000007c00248947 */ /* 0x004fea0003800000 */
.L_x_132:
[----:B------:R-:W-:Y:S01]  /*16d0*/  VIADD R12, R12, 0x1 ;  /* 0x000000010c0c7836 */ /* 0x000fe20000000000 */
[----:B------:R2:W-:Y:S04]  /*16e0*/  SYNCS.ARRIVE.TRANS64.A1T0 RZ, [R2+URZ+0x150], RZ ;  /* 0x000150ff02ff79a7 */ /* 0x0005e800081000ff */
[----:B------:R-:W-:-:S04]  /*16f0*/  ISETP.NE.AND P0, PT, R12, 0x2, PT ;  /* 0x000000020c00780c */ /* 0x000fc80003f05270 */
[----:B------:R-:W-:Y:S02]  /*1700*/  SEL R12, R12, RZ, P0 ;  /* 0x000000ff0c0c7207 */ /* 0x000fe40000000000 */
[----:B--2---:R-:W-:-:S04]  /*1710*/  SEL R2, RZ, 0x1, P0 ;  /* 0x00000001ff027807 */ /* 0x004fc80000000000 */
[----:B------:R-:W-:-:S07]  /*1720*/  LOP3.LUT R11, R11, R2, RZ, 0x3c, !PT ;  /* 0x000000020b0b7212 */ /* 0x000fce00078e3cff */
.L_x_19:
[----:B------:R-:W-:Y:S01]  /*1730*/  UMOV UR4, 0x400 ;  /* 0x0000040000047882 */ /* 0x000fe20000000000 */
[----:B------:R-:W-:Y:S01]  /*1740*/  SHF.L.U32 R2, R17, 0x1f, RZ ;  /* 0x0000001f11027819 */ /* 0x000fe200000006ff */
[----:B-1----:R-:W-:Y:S01]  /*1750*/  ULEA UR4, UR37, UR4, 0x18 ;  /* 0x0000000425047291 */ /* 0x002fe2000f8ec0ff */
[----:B------:R-:W-:Y:S01]  /*1760*/  R2UR UR35, R15 ;  /* 0x000000000f2372ca */ /* 0x000fe200000e0000 */
[----:B------:R-:W-:Y:S01]  /*1770*/  UISETP.GE.U32.AND UP0, UPT, UR13, 0x7f, UPT ;  /* 0x0000007f0d00788c */ /* 0x000fe2000bf06070 */
[----:B------:R-:W-:Y:S01]  /*1780*/  R2UR UR11, R14 ;  /* 0x000000000e0b72ca */ /* 0x000fe200000e0000 */
[----:B------:R-:W-:Y:S01]  /*1790*/  ULEA UR8, UR6, UR4, 0x3 ;  /* 0x0000000406087291 */ /* 0x000fe2000f8e18ff */
[----:B------:R-:W-:-:S08]  /*17a0*/  UMOV UR24, URZ ;  /* 0x000000ff00187c82 */ /* 0x000fd00008000000 */
[----:B------:R1:W2:Y:S01]  /*17b0*/  SYNCS.PHASECHK.TRANS64.TRYWAIT P0, [UR8+0x50], R2 ;  /* 0x00005002ff0075a7 */ /* 0x0002a20008001108 */
[----:B------:R-:W-:Y:S02]  /*17c0*/  USHF.L.U32 UR35, UR35, 0x6, URZ ;  /* 0x0000000623237899 */ /* 0x000fe400080006ff */
[----:B------:R-:W-:Y:S01]  /*17d0*/  USHF.L.U32 UR11, UR11, 0x8, URZ ;  /* 0x000000080b0b7899 */ /* 0x000fe200080006ff */
[----:B------:R-:W-:Y:S11]  /*17e0*/  BRA.U !UP0, `(.L_x_21) ;  /* 0x0000000108a87547 */ /* 0x000ff6000b800000 */
[----:B------:R-:W-:Y:S01]  /*17f0*/  UMOV UR16, URZ ;  /* 0x000000ff00107c82 */ /* 0x000fe20008000000 */
[----:B------:R-:W-:-:S05]  /*1800*/  UMOV UR17, UR6 ;  /* 0x0000000600117c82 */ /* 0x000fca0008000000 */
.L_x_26:
[----:B-1----:R-:W-:Y:S01]  /*1810*/  ULEA UR33, UR17, UR4, 0x3 ;  /* 0x0000000411217291 */ /* 0x002fe2000f8e18ff */
[----:B--2---:R-:W-:Y:S01]  /*1820*/  @!P5 MOV R3, 0x5000 ;  /* 0x000050000003d802 */ /* 0x004fe20000000f00 */
[----:B--2---:R-:W-:Y:S10]  /*1830*/  @P0 BRA `(.L_x_22) ;  /* 0x00000000000c0947 */ /* 0x004ff40003800000 */
[----:B------:R-:W-:-:S04]  /*1840*/  SHF.L.U32 R4, R17, 0x1f, RZ ;  /* 0x0000001f11047819 */ /* 0x000fc800000006ff */
[----:B------:R-:W2:Y:S02]  /*1850*/  SYNCS.PHASECHK.TRANS64.TRYWAIT P0, [UR33+0x50], R4 ;  /* 0x00005004ff0075a7 */ /* 0x000ea40008001121 */
[----:B--2---:R-:W-:Y:S05]  /*1860*/  @!P0 BRA `(.L_x_23) ;  /* 0x0000007800d08947 */ /* 0x004fea0003800000 */
.L_x_22:
[----:B------:R2:W-:Y:S01]  /*1870*/  @!P5 SYNCS.ARRIVE.TRANS64 RZ, [UR33], R3 ;  /* 0x00000003ffffd9a7 */ /* 0x0005e20008000021 */
[----:B------:R-:W-:Y:S04]  /*1880*/  BSSY.RECONVERGENT B0, `(.L_x_24) ;  /* 0x0000003000007945 */ /* 0x000fe80003800200 */
[----:B------:R-:W-:Y:S05]  /*1890*/  @P4 BRA `(.L_x_25) ;  /* 0x0000000000044947 */ /* 0x000fea0003800000 */
[----:B------:R-:W-:Y:S05]  /*18a0*/  BPT.TRAP 0x1 ;  /* 0x000000040000795c */ /* 0x000fea0000300000 */
.L_x_25:
[----:B------:R-:W-:Y:S05]  /*18b0*/  BSYNC.RECONVERGENT B0 ;  /* 0x0000000000007941 */ /* 0x000fea0003800200 */
.L_x_24:
[----:B------:R-:W-:Y:S02]  /*18c0*/  UIADD3 UR6, UPT, UPT, UR17, 0x1, URZ ;  /* 0x0000000111067890 */ /* 0x000fe4000fffe0ff */
[----:B------:R-:W-:Y:S02]  /*18d0*/  ULEA UR32, UR17, UR4, 0xc ;  /* 0x0000000411207291 */ /* 0x000fe4000f8e60ff */
[----:B------:R-:W-:Y:S02]  /*18e0*/  UISETP.NE.AND UP0, UPT, UR6, 0xa, UPT ;  /* 0x0000000a0600788c */ /* 0x000fe4000bf05270 */
[----:B------:R-:W-:Y:S02]  /*18f0*/  UIADD3 UR26, UP1, UPT, UR22, 0x80, URZ ;  /* 0x00000080161a7890 */ /* 0x000fe4000ff3e0ff */
[----:B------:R-:W-:Y:S02]  /*1900*/  USEL UR9, URZ, 0x1, UP0 ;  /* 0x00000001ff097887 */ /* 0x000fe40008000000 */
[----:B------:R-:W-:-:S02]  /*1910*/  USEL UR6, UR6, URZ, UP0 ;  /* 0x000000ff06067287 */ /* 0x000fc40008000000 */
[----:B------:R-:W-:Y:S02]  /*1920*/  UIADD3 UR20, UP0, UPT, UR22, 0x180, URZ ;  /* 0x0000018016147890 */ /* 0x000fe4000ff1e0ff */
[----:B------:R-:W-:Y:S01]  /*1930*/  ULEA UR8, UR6, UR4, 0x3 ;  /* 0x0000000406087291 */ /* 0x000fe2000f8e18ff */
[----:B------:R-:W-:Y:S01]  /*1940*/  LOP3.LUT R17, R17, UR9, RZ, 0x3c, !PT ;  /* 0x0000000911117c12 */ /* 0x000fe2000f8e3cff */
[----:B------:R-:W-:Y:S02]  /*1950*/  USHF.L.U32 UR34, UR16, 0x6, URZ ;  /* 0x0000000610227899 */ /* 0x000fe400080006ff */
[----:B------:R-:W-:Y:S01]  /*1960*/  UIADD3.X UR27, UPT, UPT, URZ, UR23, URZ, UP1, !UPT ;  /* 0x00000017ff1b7290 */ /* 0x000fe20008ffe4ff */
[----:B-1----:R-:W-:Y:S01]  /*1970*/  SHF.L.U32 R2, R17, 0x1f, RZ ;  /* 0x0000001f11027819 */ /* 0x002fe200000006ff */
[----:B------:R-:W-:Y:S02]  /*1980*/  UIADD3 UR32, UPT, UPT, UR32, 0x6400, URZ ;  /* 0x0000640020207890 */ /* 0x000fe4000fffe0ff */
[----:B------:R-:W-:Y:S01]  /*1990*/  UIADD3.X UR21, UPT, UPT, URZ, UR23, URZ, UP0, !UPT ;  /* 0x00000017ff157290 */ /* 0x000fe200087fe4ff */
[----:B------:R1:W1:Y:S01]  /*19a0*/  SYNCS.PHASECHK.TRANS64.TRYWAIT P0, [UR8+0x50], R2 ;  /* 0x00005002ff0075a7 */ /* 0x0002620008001108 */
[----:B------:R-:W-:Y:S01]  /*19b0*/  ULEA UR8, UR17, UR4, 0xe ;  /* 0x0000000411087291 */ /* 0x000fe2000f8e70ff */
[----:B------:R-:W-:Y:S01]  /*19c0*/  UMOV UR18, 0x0 ;  /* 0x0000000000127882 */ /* 0x000fe20000000000 */
[----:B------:R-:W-:-:S02]  /*19d0*/  UMOV UR19, 0x10000000 ;  /* 0x1000000000137882 */ /* 0x000fc40000000000 */
[----:B------:R-:W-:Y:S01]  /*19e0*/  UIADD3 UR8, UPT, UPT, UR8, 0x10400, URZ ;  /* 0x0001040008087890 */ /* 0x000fe2000fffe0ff */
[----:B------:R1:W-:Y:S01]  /*19f0*/  UTMALDG.3D [UR32], [UR26], desc[UR18] ;  /* 0x000012201a0075b4 */ /* 0x0003e20008011000 */
[----:B------:R-:W-:Y:S01]  /*1a00*/  UMOV UR12, UR36 ;  /* 0x00000024000c7c82 */ /* 0x000fe20008000000 */
[----:B------:R-:W-:Y:S01]  /*1a10*/  UMOV UR9, UR33 ;  /* 0x0000002100097c82 */ /* 0x000fe20008000000 */
[----:B------:R-:W-:Y:S01]  /*1a20*/  UMOV UR10, UR34 ;  /* 0x00000022000a7c82 */ /* 0x000fe20008000000 */
[----:B------:R-:W-:Y:S01]  /*1a30*/  UIADD3 UR16, UPT, UPT, UR16, 0x1, URZ ;  /* 0x0000000110107890 */ /* 0x000fe2000fffe0ff */
[----:B------:R-:W-:Y:S01]  /*1a40*/  UMOV UR24, UR5 ;  /* 0x0000000500187c82 */ /* 0x000fe20008000000 */
[----:B------:R-:W-:Y:S02]  /*1a50*/  UMOV UR17, UR6 ;  /* 0x0000000600117c82 */ /* 0x000fe40008000000 */
[----:B------:R1:W-:Y:S01]  /*1a60*/  UTMALDG.3D [UR8], [UR20], desc[UR18] ;  /* 0x00001208140075b4 */ /* 0x0003e20008011000 */
[----:B------:R-:W-:-:S09]  /*1a70*/  UISETP.NE.AND UP0, UPT, UR16, UR5, UPT ;  /* 0x000000051000728c */ /* 0x000fd2000bf05270 */
[----:B------:R-:W-:Y:S05]  /*1a80*/  BRA.U UP0, `(.L_x_26) ;  /* 0xfffffffd00607547 */ /* 0x000fea000b83ffff */
.L_x_21:
[----:B-1----:R-:W-:Y:S01]  /*1a90*/  ULEA UR8, UR6, UR4, 0x3 ;  /* 0x0000000406087291 */ /* 0x002fe2000f8e18ff */
[----:B------:R-:W-:Y:S01]  /*1aa0*/  SHF.L.U32 R2, R17, 0x1f, RZ ;  /* 0x0000001f11027819 */ /* 0x000fe200000006ff */
[----:B------:R-:W-:Y:S01]  /*1ab0*/  @!P1 SYNCS.ARRIVE.TRANS64.A1T0 RZ, [UR4+0xe8], RZ ;  /* 0x0000e8ffffff99a7 */ /* 0x000fe20008100004 */
[----:B------:R-:W-:-:S06]  /*1ac0*/  UISETP.GT.AND UP0, UPT, UR15, UR14, UPT ;  /* 0x0000000e0f00728c */ /* 0x000fcc000bf04270 */
[----:B--2---:R1:W2:Y:S03]  /*1ad0*/  SYNCS.PHASECHK.TRANS64.TRYWAIT P0, [UR8+0x50], R2 ;  /* 0x00005002ff0075a7 */ /* 0x0042a60008001108 */
[----:B------:R-:W-:Y:S05]  /*1ae0*/  BRA.U !UP0, `(.L_x_27) ;  /* 0x0000000108ac7547 */ /* 0x000fea000b800000 */
[----:B------:R-:W-:Y:S01]  /*1af0*/  UIADD3 UR21, UPT, UPT, UR7, UR24, URZ ;  /* 0x0000001807157290 */ /* 0x000fe2000fffe0ff */
[----:B------:R-:W-:-:S11]  /*1b00*/  UMOV UR25, UR6 ;  /* 0x0000000600197c82 */ /* 0x000fd60008000000 */
.L_x_32:
[----:B-1----:R-:W-:Y:S01]  /*1b10*/  ULEA UR17, UR25, UR4, 0x3 ;  /* 0x0000000419117291 */ /* 0x002fe2000f8e18ff */
[----:B--2---:R-:W-:Y:S01]  /*1b20*/  @!P5 MOV R3, 0x5000 ;  /* 0x000050000003d802 */ /* 0x004fe20000000f00 */
[----:B--2---:R-:W-:Y:S10]  /*1b30*/  @P0 BRA `(.L_x_28) ;  /* 0x00000000000c0947 */ /* 0x004ff40003800000 */
[----:B------:R-:W-:-:S04]  /*1b40*/  SHF.L.U32 R4, R17, 0x1f, RZ ;  /* 0x0000001f11047819 */ /* 0x000fc800000006ff */
[----:B------:R-:W2:Y:S02]  /*1b50*/  SYNCS.PHASECHK.TRANS64.TRYWAIT P0, [UR17+0x50], R4 ;  /* 0x00005004ff0075a7 */ /* 0x000ea40008001111 */
[----:B--2---:R-:W-:Y:S05]  /*1b60*/  @!P0 BRA `(.L_x_29) ;  /* 0x0000007800288947 */ /* 0x004fea0003800000 */
.L_x_28:
[----:B------:R2:W-:Y:S01]  /*1b70*/  @!P5 SYNCS.ARRIVE.TRANS64 RZ, [UR17], R3 ;  /* 0x00000003ffffd9a7 */ /* 0x0005e20008000011 */
[----:B------:R-:W-:Y:S04]  /*1b80*/  BSSY.RECONVERGENT B0, `(.L_x_30) ;  /* 0x0000003000007945 */ /* 0x000fe80003800200 */
[----:B------:R-:W-:Y:S05]  /*1b90*/  @P4 BRA `(.L_x_31) ;  /* 0x0000000000044947 */ /* 0x000fea0003800000 */
[----:B------:R-:W-:Y:S05]  /*1ba0*/  BPT.TRAP 0x1 ;  /* 0x000000040000795c */ /* 0x000fea0000300000 */
.L_x_31:
[----:B------:R-:W-:Y:S05]  /*1bb0*/  BSYNC.RECONVERGENT B0 ;  /* 0x0000000000007941 */ /* 0x000fea0003800200 */
.L_x_30:
        /* <DEDUP_REMOVED lines=10> */
[----:B------:R-:W-:Y:S01]  /*1c60*/  UIADD3 UR16, UPT, UPT, UR16, 0x6400, URZ ;  /* 0x0000640010107890 */ /* 0x000fe2000fffe0ff */
[----:B-1----:R-:W-:Y:S01]  /*1c70*/  SHF.L.U32 R2, R17, 0x1f, RZ ;  /* 0x0000001f11027819 */ /* 0x002fe200000006ff */
[----:B------:R-:W-:Y:S02]  /*1c80*/  UIADD3.X UR31, UPT, UPT, URZ, UR23, URZ, UP1, !UPT ;  /* 0x00000017ff1f7290 */ /* 0x000fe40008ffe4ff */
[----:B------:R-:W-:Y:S01]  /*1c90*/  UIADD3.X UR29, UPT, UPT, URZ, UR23, URZ, UP0, !UPT ;  /* 0x00000017ff1d7290 */ /* 0x000fe200087fe4ff */
[----:B------:R1:W1:Y:S01]  /*1ca0*/  SYNCS.PHASECHK.TRANS64.TRYWAIT P0, [UR8+0x50], R2 ;  /* 0x00005002ff0075a7 */ /* 0x0002620008001108 */
[----:B------:R-:W-:Y:S01]  /*1cb0*/  ULEA UR8, UR25, UR4, 0xe ;  /* 0x0000000419087291 */ /* 0x000fe2000f8e70ff */
[----:B------:R-:W-:Y:S01]  /*1cc0*/  UMOV UR26, 0x0 ;  /* 0x00000000001a7882 */ /* 0x000fe20000000000 */
[----:B------:R-:W-:-:S02]  /*1cd0*/  UMOV UR27, 0x10000000 ;  /* 0x10000000001b7882 */ /* 0x000fc40000000000 */
[----:B------:R-:W-:Y:S01]  /*1ce0*/  UIADD3 UR8, UPT, UPT, UR8, 0x10400, URZ ;  /* 0x0001040008087890 */ /* 0x000fe2000fffe0ff */
[----:B------:R-:W-:Y:S01]  /*1cf0*/  UMOV UR19, UR35 ;  /* 0x0000002300137c82 */ /* 0x000fe20008000000 */
[----:B------:R-:W-:Y:S01]  /*1d00*/  UMOV UR20, UR36 ;  /* 0x0000002400147c82 */ /* 0x000fe20008000000 */
[----:B------:R-:W-:Y:S01]  /*1d10*/  UMOV UR12, UR36 ;  /* 0x00000024000c7c82 */ /* 0x000fe20008000000 */
[----:B------:R-:W-:Y:S01]  /*1d20*/  UMOV UR9, UR17 ;  /* 0x0000001100097c82 */ /* 0x000fe20008000000 */
[----:B------:R-:W-:Y:S01]  /*1d30*/  UMOV UR10, UR18 ;  /* 0x00000012000a7c82 */ /* 0x000fe20008000000 */
[----:B------:R1:W-:Y:S01]  /*1d40*/  UTMALDG.3D [UR16], [UR30], desc[UR26] ;  /* 0x00001a101e0075b4 */ /* 0x0003e20008011000 */
[----:B------:R-:W-:Y:S01]  /*1d50*/  UIADD3 UR24, UPT, UPT, UR24, 0x1, URZ ;  /* 0x0000000118187890 */ /* 0x000fe2000fffe0ff */
[----:B------:R-:W-:-:S03]  /*1d60*/  UMOV UR25, UR6 ;  /* 0x0000000600197c82 */ /* 0x000fc60008000000 */
[----:B------:R-:W-:Y:S01]  /*1d70*/  UISETP.NE.AND UP0, UPT, UR24, UR21, UPT ;  /* 0x000000151800728c */ /* 0x000fe2000bf05270 */
[----:B------:R1:W-:Y:S08]  /*1d80*/  UTMALDG.3D [UR8], [UR28], desc[UR26] ;  /* 0x00001a081c0075b4 */ /* 0x0003f00008011000 */
[----:B------:R-:W-:Y:S05]  /*1d90*/  BRA.U UP0, `(.L_x_32) ;  /* 0xfffffffd005c7547 */ /* 0x000fea000b83ffff */
.L_x_27:
[C---:B-1----:R-:W-:Y:S01]  /*1da0*/  LEA R2, R16.reuse, UR4, 0x3 ;  /* 0x0000000410027c11 */ /* 0x042fe2000f8e18ff */
[----:B------:R-:W-:Y:S01]  /*1db0*/  NOP ;  /* 0x0000000000007918 */ /* 0x000fe20000000000 */
[----:B--2---:R-:W-:Y:S02]  /*1dc0*/  SHF.L.U32 R3, R13, 0x1f, RZ ;  /* 0x0000001f0d037819 */ /* 0x004fe400000006ff */
[----:B------:R-:W-:Y:S02]  /*1dd0*/  LEA R4, R16, UR4, 0x4 ;  /* 0x0000000410047c11 */ /* 0x000fe4000f8e20ff */
[----:B------:R-:W1:Y:S02]  /*1de0*/  SYNCS.PHASECHK.TRANS64.TRYWAIT P0, [R2+URZ+0xf0], R3 ;  /* 0x0000f003020075a7 */ /* 0x000e6400080011ff */
[----:B-1----:R-:W-:Y:S05]  /*1df0*/  @!P0 BRA `(.L_x_33) ;  /* 0x00000074009c8947 */ /* 0x002fea0003800000 */
.L_x_135:
[----:B------:R-:W2:Y:S01]  /*1e00*/  LDS.128 R4, [R4+0x180] ;  /* 0x0001800004047984 */ /* 0x000ea20000000c00 */
[----:B---3--:R-:W-:Y:S01]  /*1e10*/  ISETP.GE.AND P0, PT, R40, 0x1, PT ;  /* 0x000000012800780c */ /* 0x008fe20003f06270 */
[----:B-1----:R-:W-:Y:S01]  /*1e20*/  VIADD R2, R2, 0x100 ;  /* 0x0000010002027836 */ /* 0x002fe20000000000 */
[----:B------:R-:W-:Y:S01]  /*1e30*/  @!PT LDS RZ, [RZ] ;  /* 0x00000000fffff984 */ /* 0x000fe20000000800 */
[----:B------:R-:W-:Y:S01]  /*1e40*/  @!PT LDS RZ, [RZ] ;  /* 0x00000000fffff984 */ /* 0x000fe20000000800 */
[----:B------:R-:W-:Y:S01]  /*1e50*/  @!PT LDS RZ, [RZ] ;  /* 0x00000000fffff984 */ /* 0x000fe20000000800 */
[----:B------:R-:W-:Y:S01]  /*1e60*/  @!PT LDS RZ, [RZ] ;  /* 0x00000000fffff984 */ /* 0x000fe20000000800 */
[----:B------:R1:W-:Y:S06]  /*1e70*/  MEMBAR.ALL.CTA ;  /* 0x0000000000007992 */ /* 0x0003ec0000008000 */
[----:B-1----:R-:W1:Y:S01]  /*1e80*/  FENCE.VIEW.ASYNC.S ;  /* 0x00000000000073c6 */ /* 0x002e620000000000 */
[----:B------:R-:W-:-:S04]  /*1e90*/  PRMT R2, RZ, 0x654, R2 ;  /* 0x00000654ff027816 */ /* 0x000fc80000000002 */
[----:B-1----:R1:W-:Y:S01]  /*1ea0*/  SYNCS.ARRIVE.TRANS64.RED.A1T0 RZ, [R2+URZ], RZ ;  /* 0x000000ff02ff79a7 */ /* 0x0023e200081004ff */
[----:B--2---:R-:W-:-:S13]  /*1eb0*/  LOP3.LUT P2, RZ, R6, 0x1, RZ, 0xc0, !PT ;  /* 0x0000000106ff7812 */ /* 0x004fda000784c0ff */
[----:B------:R-:W-:Y:S01]  /*1ec0*/  @P2 SHF.R.U32.HI R3, RZ, 0x10, R5 ;  /* 0x00000010ff032819 */ /* 0x000fe20000011605 */
[----:B------:R-:W-:Y:S01]  /*1ed0*/  VOTEU.ANY UP0, P2 ;  /* 0x0000000000ff7886 */ /* 0x000fe20001000100 */
[----:B------:R-:W-:Y:S02]  /*1ee0*/  @P2 MOV R10, R4 ;  /* 0x00000004000a2202 */ /* 0x000fe40000000f00 */
[----:B------:R-:W-:Y:S02]  /*1ef0*/  @P2 R2UR.BROADCAST UR8, R3 ;  /* 0x00000000030822ca */ /* 0x000fe400008e0000 */
[----:B------:R-:W-:-:S11]  /*1f00*/  @P2 LOP3.LUT R9, R5, 0xffff, RZ, 0xc0, !PT ;  /* 0x0000ffff05092812 */ /* 0x000fd600078ec0ff */
[----:B------:R-:W-:Y:S01]  /*1f10*/  @UP0 UMOV UR36, UR8 ;  /* 0x0000000800240c82 */ /* 0x000fe20008000000 */
[----:B-1----:R-:W-:Y:S05]  /*1f20*/  @!P0 BRA `(.L_x_34) ;  /* 0x0000000000b88947 */ /* 0x002fea0003800000 */
[----:B------:R-:W4:Y:S01]  /*1f30*/  LDC.64 R4, c[0x0][0xb18] ;  /* 0x0002c600ff047b82 */ /* 0x000f220000000a00 */
[----:B------:R-:W-:-:S07]  /*1f40*/  ISETP.NE.AND P3, PT, R40, 0x1, PT ;  /* 0x000000012800780c */ /* 0x000fce0003f65270 */
[----:B------:R-:W1:Y:S08]  /*1f50*/  LDC.64 R6, c[0x0][0xb10] ;  /* 0x0002c400ff067b82 */ /* 0x000e700000000a00 */
[----:B------:R-:W2:Y:S08]  /*1f60*/  LDC R14, c[0x0][0xb20] ;  /* 0x0002c800ff0e7b82 */ /* 0x000eb00000000800 */
[----:B------:R-:W3:Y:S01]  /*1f70*/  LDC R15, c[0x0][0xb0c] ;  /* 0x0002c300ff0f7b82 */ /* 0x000ee20000000800 */
[----:B----4-:R-:W-:Y:S01]  /*1f80*/  IMAD.HI.U32 R19, R0, R5, RZ ;  /* 0x0000000500137227 */ /* 0x010fe200078e00ff */
[----:B------:R-:W-:-:S03]  /*1f90*/  ISETP.NE.AND P0, PT, R4, 0x1, PT ;  /* 0x000000010400780c */ /* 0x000fc60003f05270 */
[----:B------:R-:W-:-:S03]  /*1fa0*/  IMAD.HI.U32 R5, R9, R5, RZ ;  /* 0x0000000509057227 */ /* 0x000fc600078e00ff */
[----:B------:R-:W4:Y:S01]  /*1fb0*/  LDC.64 R2, c[0x0][0xb28] ;  /* 0x0002ca00ff027b82 */ /* 0x000f220000000a00 */
[----:B-1----:R-:W-:-:S04]  /*1fc0*/  IMAD.HI.U32 R20, R8, R6, RZ ;  /* 0x0000000608147227 */ /* 0x002fc800078e00ff */
[----:B------:R-:W-:Y:S01]  /*1fd0*/  IMAD.HI.U32 R21, R10, R6, RZ ;  /* 0x000000060a157227 */ /* 0x000fe200078e00ff */
[----:B------:R-:W-:Y:S02]  /*1fe0*/  SHF.R.U32.HI R20, RZ, R7, R20 ;  /* 0x00000007ff147219 */ /* 0x000fe40000011614 */
[-C--:B--2---:R-:W-:Y:S02]  /*1ff0*/  SHF.R.U32.HI R19, RZ, R14.reuse, R19 ;  /* 0x0000000eff137219 */ /* 0x084fe40000011613 */
[----:B------:R-:W-:Y:S02]  /*2000*/  SHF.R.U32.HI R5, RZ, R14, R5 ;  /* 0x0000000eff057219 */ /* 0x000fe40000011605 */
[----:B------:R-:W-:Y:S02]  /*2010*/  SEL R19, R0, R19, !P0 ;  /* 0x0000001300137207 */ /* 0x000fe40004000000 */
[----:B------:R-:W-:Y:S02]  /*2020*/  SHF.R.U32.HI R21, RZ, R7, R21 ;  /* 0x00000007ff157219 */ /* 0x000fe40000011615 */
[----:B---3--:R-:W-:-:S02]  /*2030*/  ISETP.NE.AND P1, PT, R15, 0x1, PT ;  /* 0x000000010f00780c */ /* 0x008fc40003f25270 */
[----:B------:R-:W-:Y:S02]  /*2040*/  SEL R5, R9, R5, !P0 ;  /* 0x0000000509057207 */ /* 0x000fe40004000000 */
[----:B------:R-:W-:Y:S02]  /*2050*/  SEL R20, R8, R20, !P1 ;  /* 0x0000001408147207 */ /* 0x000fe40004800000 */
[----:B------:R-:W-:Y:S01]  /*2060*/  SEL R21, R10, R21, !P1 ;  /* 0x000000150a157207 */ /* 0x000fe20004800000 */
[----:B----4-:R-:W-:-:S04]  /*2070*/  IMAD.HI.U32 R18, R19, R2, RZ ;  /* 0x0000000213127227 */ /* 0x010fc800078e00ff */
        /* <DEDUP_REMOVED lines=10> */
[----:B------:R-:W-:-:S04]  /*2120*/  @!P0 IMAD.HI.U32 R7, R21, R2, RZ ;  /* 0x0000000215078227 */ /* 0x000fc800078e00ff */
[----:B------:R-:W-:Y:S01]  /*2130*/  IMAD.MOV R2, RZ, RZ, -R6 ;  /* 0x000000ffff027224 */ /* 0x000fe200078e0a06 */
[----:B------:R-:W-:Y:S02]  /*2140*/  @!P0 SHF.R.U32.HI R3, RZ, R3, R7 ;  /* 0x00000003ff038219 */ /* 0x000fe40000011607 */
[----:B------:R-:W-:Y:S01]  /*2150*/  IADD3 R7, PT, PT, -R5, RZ, RZ ;  /* 0x000000ff05077210 */ /* 0x000fe20007ffe1ff */
[----:B------:R-:W-:Y:S01]  /*2160*/  IMAD R2, R40, R2, R5 ;  /* 0x0000000228027224 */ /* 0x000fe200078e0205 */
        /* <DEDUP_REMOVED lines=10> */
.L_x_34:
[----:B------:R-:W1:Y:S02]  /*2210*/  LDCU UR8, c[0x0][0xb30] ;  /* 0x00016600ff0877ac */ /* 0x000e640008000800 */
[----:B-1----:R-:W-:-:S09]  /*2220*/  UISETP.NE.AND UP0, UPT, UR8, 0x1, UPT ;  /* 0x000000010800788c */ /* 0x002fd2000bf05270 */
[----:B------:R-:W-:Y:S05]  /*2230*/  BRA.U UP0, `(.L_x_35) ;  /* 0x0000000100407547 */ /* 0x000fea000b800000 */
[----:B------:R-:W1:Y:S08]  /*2240*/  LDC.64 R4, c[0x0][0xb10] ;  /* 0x0002c400ff047b82 */ /* 0x000e700000000a00 */
[----:B------:R-:W2:Y:S08]  /*2250*/  LDC.64 R2, c[0x0][0xb18] ;  /* 0x0002c600ff027b82 */ /* 0x000eb00000000a00 */
[----:B------:R-:W3:Y:S08]  /*2260*/  LDC R6, c[0x0][0xb20] ;  /* 0x0002c800ff067b82 */ /* 0x000ef00000000800 */
[----:B------:R-:W4:Y:S01]  /*2270*/  LDC R7, c[0x0][0xb0c] ;  /* 0x0002c300ff077b82 */ /* 0x000f220000000800 */
[----:B-1----:R-:W-:-:S05]  /*2280*/  IMAD.HI.U32 R4, R10, R4, RZ ;  /* 0x000000040a047227 */ /* 0x002fca00078e00ff */
[----:B------:R-:W-:Y:S01]  /*2290*/  SHF.R.U32.HI R4, RZ, R5, R4 ;  /* 0x00000005ff047219 */ /* 0x000fe20000011604 */
[----:B--2---:R-:W-:Y:S01]  /*22a0*/  IMAD.HI.U32 R3, R9, R3, RZ ;  /* 0x0000000309037227 */ /* 0x004fe200078e00ff */
[----:B------:R-:W-:-:S04]  /*22b0*/  ISETP.NE.AND P0, PT, R2, 0x1, PT ;  /* 0x000000010200780c */ /* 0x000fc80003f05270 */
[----:B---3--:R-:W-:-:S04]  /*22c0*/  SHF.R.U32.HI R3, RZ, R6, R3 ;  /* 0x00000006ff037219 */ /* 0x008fc80000011603 */
[----:B------:R-:W-:Y:S02]  /*22d0*/  SEL R3, R9, R3, !P0 ;  /* 0x0000000309037207 */ /* 0x000fe40004000000 */
[----:B----4-:R-:W-:-:S04]  /*22e0*/  ISETP.NE.AND P1, PT, R7, 0x1, PT ;  /* 0x000000010700780c */ /* 0x010fc80003f25270 */
[----:B------:R-:W-:-:S05]  /*22f0*/  SEL R4, R10, R4, !P1 ;  /* 0x000000040a047207 */ /* 0x000fca0004800000 */
[----:B------:R-:W-:Y:S02]  /*2300*/  IMAD.IADD R5, R3, 0x1, -R4 ;  /* 0x0000000103057824 */ /* 0x000fe400078e0a04 */
[----:B------:R-:W-:Y:S02]  /*2310*/  IMAD.IADD R3, R4, 0x1, -R3 ;  /* 0x0000000104037824 */ /* 0x000fe400078e0a03 */
[----:B------:R-:W-:Y:S02]  /*2320*/  IMAD R10, R5, R7, R10 ;  /* 0x00000007050a7224 */ /* 0x000fe400078e020a */
[----:B------:R-:W-:-:S07]  /*2330*/  IMAD R9, R3, R2, R9 ;  /* 0x0000000203097224 */ /* 0x000fce00078e0209 */
.L_x_35:
[----:B------:R-:W-:Y:S01]  /*2340*/  VIADD R16, R16, 0x1 ;  /* 0x0000000110107836 */ /* 0x000fe20000000000 */
[----:B------:R-:W-:Y:S01]  /*2350*/  PLOP3.LUT P1, PT, PT, PT, PT, 0x80, 0x8 ;  /* 0x000000000008781c */ /* 0x000fe20003f2f070 */
[----:B------:R-:W-:Y:S02]  /*2360*/  IMAD.IADD R15, R10, 0x1, R95 ;  /* 0x000000010a0f7824 */ /* 0x000fe400078e025f */
[----:B------:R-:W-:Y:S01]  /*2370*/  IMAD.IADD R14, R9, 0x1, R94 ;  /* 0x00000001090e7824 */ /* 0x000fe200078e025e */
[----:B------:R-:W-:-:S04]  /*2380*/  ISETP.NE.AND P0, PT, R16, 0x2, PT ;  /* 0x000000021000780c */ /* 0x000fc80003f05270 */
[----:B------:R-:W-:Y:S02]  /*2390*/  SEL R2, RZ, 0x1, P0 ;  /* 0x00000001ff027807 */ /* 0x000fe40000000000 */
[----:B------:R-:W-:Y:S02]  /*23a0*/  SEL R16, R16, RZ, P0 ;  /* 0x000000ff10107207 */ /* 0x000fe40000000000 */
[----:B------:R-:W-:Y:S01]  /*23b0*/  LOP3.LUT R13, R13, R2, RZ, 0x3c, !PT ;  /* 0x000000020d0d7212 */ /* 0x000fe200078e3cff */
[----:B------:R-:W-:Y:S06]  /*23c0*/  @P2 BRA `(.L_x_36) ;  /* 0xfffffff000982947 */ /* 0x000fec000383ffff */
[----:B------:R-:W-:Y:S01]  /*23d0*/  UIADD3 UR4, UPT, UPT, UR4, 0x50, URZ ;  /* 0x0000005004047890 */ /* 0x000fe2000fffe0ff */
[----:B------:R-:W-:-:S03]  /*23e0*/  SHF.L.U32 R2, R17, 0x1f, RZ ;  /* 0x0000001f11027819 */ /* 0x000fc600000006ff */
[----:B------:R-:W-:-:S09]  /*23f0*/  ULEA UR5, UR6, UR4, 0x3 ;  /* 0x0000000406057291 */ /* 0x000fd2000f8e18ff */
[----:B------:R-:W1:Y:S02]  /*2400*/  SYNCS.PHASECHK.TRANS64.TRYWAIT P0, [UR5], R2 ;  /* 0x00000002ff0075a7 */ /* 0x000e640008001105 */
[----:B-1----:R-:W-:Y:S05]  /*2410*/  @!P0 BRA `(.L_x_37) ;  /* 0x0000007000288947 */ /* 0x002fea0003800000 */
.L_x_137:
[----:B------:R-:W-:-:S04]  /*2420*/  UIADD3 UR6, UPT, UPT, UR6, 0x1, URZ ;  /* 0x0000000106067890 */ /* 0x000fc8000fffe0ff */
[----:B------:R-:W-:-:S04]  /*2430*/  UISETP.NE.AND UP0, UPT, UR6, 0xa, UPT ;  /* 0x0000000a0600788c */ /* 0x000fc8000bf05270 */
[----:B------:R-:W-:Y:S02]  /*2440*/  USEL UR7, URZ, 0x1, UP0 ;  /* 0x00000001ff077887 */ /* 0x000fe40008000000 */
[----:B------:R-:W-:-:S04]  /*2450*/  USEL UR6, UR6, URZ, UP0 ;  /* 0x000000ff06067287 */ /* 0x000fc80008000000 */
[----:B------:R-:W-:Y:S01]  /*2460*/  ULEA UR5, UR6, UR4, 0x3 ;  /* 0x0000000406057291 */ /* 0x000fe2000f8e18ff */
[----:B-1----:R-:W-:-:S04]  /*2470*/  LOP3.LUT R2, R17, UR7, RZ, 0x3c, !PT ;  /* 0x0000000711027c12 */ /* 0x002fc8000f8e3cff */
[----:B------:R-:W-:-:S04]  /*2480*/  SHF.L.U32 R3, R2, 0x1f, RZ ;  /* 0x0000001f02037819 */ /* 0x000fc800000006ff */
[----:B------:R-:W1:Y:S02]  /*2490*/  SYNCS.PHASECHK.TRANS64.TRYWAIT P0, [UR5], R3 ;  /* 0x00000003ff0075a7 */ /* 0x000e640008001105 */
[----:B-1----:R-:W-:Y:S05]  /*24a0*/  @!P0 BRA `(.L_x_38) ;  /* 0x00000070001c8947 */ /* 0x002fea0003800000 */
.L_x_139:
[----:B------:R-:W-:-:S04]  /*24b0*/  UIADD3 UR6, UPT, UPT, UR6, 0x1, URZ ;  /* 0x0000000106067890 */ /* 0x000fc8000fffe0ff */
[----:B------:R-:W-:-:S04]  /*24c0*/  UISETP.NE.AND UP0, UPT, UR6, 0xa, UPT ;  /* 0x0000000a0600788c */ /* 0x000fc8000bf05270 */
[----:B------:R-:W-:Y:S02]  /*24d0*/  USEL UR7, URZ, 0x1, UP0 ;  /* 0x00000001ff077887 */ /* 0x000fe40008000000 */
[----:B------:R-:W-:-:S04]  /*24e0*/  USEL UR6, UR6, URZ, UP0 ;  /* 0x000000ff06067287 */ /* 0x000fc80008000000 */
[----:B------:R-:W-:Y:S01]  /*24f0*/  ULEA UR5, UR6, UR4, 0x3 ;  /* 0x0000000406057291 */ /* 0x000fe2000f8e18ff */
[----:B------:R-:W-:-:S04]  /*2500*/  LOP3.LUT R2, R2, UR7, RZ, 0x3c, !PT ;  /* 0x0000000702027c12 */ /* 0x000fc8000f8e3cff */
[----:B-1----:R-:W-:-:S04]  /*2510*/  SHF.L.U32 R3, R2, 0x1f, RZ ;  /* 0x0000001f02037819 */ /* 0x002fc800000006ff */
[----:B------:R-:W1:Y:S02]  /*2520*/  SYNCS.PHASECHK.TRANS64.TRYWAIT P0, [UR5], R3 ;  /* 0x00000003ff0075a7 */ /* 0x000e640008001105 */
[----:B-1----:R-:W-:Y:S05]  /*2530*/  @!P0 BRA `(.L_x_39) ;  /* 0x0000007000108947 */ /* 0x002fea0003800000 */
.L_x_141:
        /* <DEDUP_REMOVED lines=9> */
.L_x_143:
        /* <DEDUP_REMOVED lines=9> */
.L_x_145:
        /* <DEDUP_REMOVED lines=9> */
.L_x_147:
        /* <DEDUP_REMOVED lines=9> */
.L_x_149:
        /* <DEDUP_REMOVED lines=9> */
.L_x_151:
        /* <DEDUP_REMOVED lines=9> */
.L_x_153:
[----:B------:R-:W-:-:S04]  /*28a0*/  UIADD3 UR6, UPT, UPT, UR6, 0x1, URZ ;  /* 0x0000000106067890 */ /* 0x000fc8000fffe0ff */
[----:B------:R-:W-:-:S04]  /*28b0*/  UISETP.NE.AND UP0, UPT, UR6, 0xa, UPT ;  /* 0x0000000a0600788c */ /* 0x000fc8000bf05270 */
[----:B------:R-:W-:Y:S02]  /*28c0*/  USEL UR5, URZ, 0x1, UP0 ;  /* 0x00000001ff057887 */ /* 0x000fe40008000000 */
[----:B------:R-:W-:-:S04]  /*28d0*/  USEL UR6, UR6, URZ, UP0 ;  /* 0x000000ff06067287 */ /* 0x000fc80008000000 */
[----:B------:R-:W-:Y:S01]  /*28e0*/  ULEA UR6, UR6, UR4, 0x3 ;  /* 0x0000000406067291 */ /* 0x000fe2000f8e18ff */
[----:B------:R-:W-:-:S04]  /*28f0*/  LOP3.LUT R2, R2, UR5, RZ, 0x3c, !PT ;  /* 0x0000000502027c12 */ /* 0x000fc8000f8e3cff */
[----:B------:R-:W-:Y:S01]  /*2900*/  SHF.L.U32 R2, R2, 0x1f, RZ ;  /* 0x0000001f02027819 */ /* 0x000fe200000006ff */
[----:B-1--4-:R-:W-:-:S07]  /*2910*/  IMAD.U32 R0, RZ, RZ, UR6 ;  /* 0x00000006ff007e24 */ /* 0x012fce000f8e00ff */
.L_x_46:
[----:B-1----:R1:W2:Y:S02]  /*2920*/  SYNCS.PHASECHK.TRANS64.TRYWAIT P0, [R0+URZ], R2 ;  /* 0x00000002000075a7 */ /* 0x0022a400080011ff */
[----:B--2---:R-:W-:Y:S05]  /*2930*/  @!P0 NANOSLEEP.SYNCS 0x989680 ;  /* 0x009896800000895d */ /* 0x004fea0003900000 */
[----:B------:R-:W2:Y:S02]  /*2940*/  @!P0 SYNCS.PHASECHK.TRANS64 P0, [R0+URZ], R2 ;  /* 0x00000002000085a7 */ /* 0x000ea400080010ff */
[----:B--2---:R-:W-:Y:S05]  /*2950*/  @P0 EXIT ;  /* 0x000000000000094d */ /* 0x004fea0003800000 */
[----:B------:R-:W-:Y:S05]  /*2960*/  BRA `(.L_x_46) ;  /* 0xfffffffc00ec7947 */ /* 0x000fea000383ffff */
.L_x_18:
[----:B------:R-:W-:-:S04]  /*2970*/  UISETP.NE.AND UP1, UPT, UR37, URZ, UPT ;  /* 0x000000ff2500728c */ /* 0x000fc8000bf25270 */
[----:B------:R-:W-:-:S09]  /*2980*/  UISETP.NE.OR UP1, UPT, UR8, 0x1, UP1 ;  /* 0x000000010800788c */ /* 0x000fd20008f25670 */
[----:B------:R-:W-:Y:S05]  /*2990*/  BRA.U UP1, `(.L_x_47) ;  /* 0x0000000501487547 */ /* 0x000fea000b800000 */
[----:B------:R-:W-:Y:S01]  /*29a0*/  ISETP.NE.AND P2, PT, R2, RZ, PT ;  /* 0x000000ff0200720c */ /* 0x000fe20003f45270 */
[----:B------:R-:W-:Y:S01]  /*29b0*/  IMAD.MOV.U32 R12, RZ, RZ, 0x1 ;  /* 0x00000001ff0c7424 */ /* 0x000fe200078e00ff */
[----:B------:R-:W-:Y:S02]  /*29c0*/  CS2R R10, SRZ ;  /* 0x00000000000a7805 */ /* 0x000fe4000001ff00 */
[----:B------:R-:W-:Y:S01]  /*29d0*/  CS2R R8, SRZ ;  /* 0x0000000000087805 */ /* 0x000fe2000001ff00 */
[----:B------:R-:W-:Y:S01]  /*29e0*/  UMOV UR4, 0x400 ;  /* 0x0000040000047882 */ /* 0x000fe20000000000 */
[----:B------:R-:W-:Y:S01]  /*29f0*/  UMOV UR6, URZ ;  /* 0x000000ff00067c82 */ /* 0x000fe20008000000 */
[----:B------:R-:W-:-:S12]  /*2a00*/  ULEA UR37, UR37, UR4, 0x18 ;  /* 0x0000000425257291 */ /* 0x000fd8000f8ec0ff */
.L_x_51:
[----:B------:R-:W-:Y:S02]  /*2a10*/  LEA R0, R8, UR37, 0x3 ;  /* 0x0000002508007c11 */ /* 0x000fe4000f8e18ff */
[----:B------:R-:W-:-:S03]  /*2a20*/  SHF.L.U32 R4, R9, 0x1f, RZ ;  /* 0x0000001f09047819 */ /* 0x000fc600000006ff */
[----:B------:R-:W-:Y:S01]  /*2a30*/  VIADD R5, R0, 0x160 ;  /* 0x0000016000057836 */ /* 0x000fe20000000000 */
[----:B------:R-:W1:Y:S02]  /*2a40*/  SYNCS.PHASECHK.TRANS64.TRYWAIT P0, [R0+URZ+0x150], R4 ;  /* 0x00015004000075a7 */ /* 0x000e6400080011ff */
[----:B-1----:R-:W-:Y:S05]  /*2a50*/  @!P0 BRA `(.L_x_48) ;  /* 0x0000006c00708947 */ /* 0x002fea0003800000 */
.L_x_154:
[----:B------:R-:W-:Y:S01]  /*2a60*/  ULEA UR5, UR6, UR37, 0x3 ;  /* 0x0000002506057291 */ /* 0x000fe2000f8e18ff */
[----:B-1----:R-:W-:Y:S01]  /*2a70*/  PRMT R0, RZ, 0x654, R5 ;  /* 0x00000654ff007816 */ /* 0x002fe20000000005 */
[----:B------:R-:W-:Y:S01]  /*2a80*/  @!P2 IMAD.MOV.U32 R4, RZ, RZ, 0x10 ;  /* 0x00000010ff04a424 */ /* 0x000fe200078e00ff */
[----:B------:R-:W-:Y:S01]  /*2a90*/  SHF.L.U32 R5, R12, 0x1f, RZ ;  /* 0x0000001f0c057819 */ /* 0x000fe200000006ff */
[----:B------:R-:W-:Y:S01]  /*2aa0*/  UIADD3 UR4, UPT, UPT, UR5, 0xf0, URZ ;  /* 0x000000f005047890 */ /* 0x000fe2000fffe0ff */
[----:B------:R1:W-:Y:S05]  /*2ab0*/  SYNCS.ARRIVE.TRANS64.RED.A1T0 RZ, [R0+URZ], RZ ;  /* 0x000000ff00ff79a7 */ /* 0x0003ea00081004ff */
[----:B------:R-:W-:Y:S01]  /*2ac0*/  IMAD.U32 R6, RZ, RZ, UR4 ;  /* 0x00000004ff067e24 */ /* 0x000fe2000f8e00ff */
[----:B------:R-:W2:Y:S04]  /*2ad0*/  SYNCS.PHASECHK.TRANS64.TRYWAIT P0, [UR5+0x100], R5 ;  /* 0x00010005ff0075a7 */ /* 0x000ea80008001105 */
[----:B------:R-:W-:Y:S01]  /*2ae0*/  PRMT R6, R2, 0x654, R6 ;  /* 0x0000065402067816 */ /* 0x000fe20000000006 */
[----:B-12---:R-:W-:Y:S06]  /*2af0*/  @!P0 BRA `(.L_x_49) ;  /* 0x0000006c005c8947 */ /* 0x006fec0003800000 */
.L_x_156:
[----:B------:R-:W-:Y:S01]  /*2b00*/  ULEA UR4, UR6, UR37, 0x4 ;  /* 0x0000002506047291 */ /* 0x000fe2000f8e20ff */
[----:B------:R-:W-:Y:S01]  /*2b10*/  SEL R3, R6, R3, !P2 ;  /* 0x0000000306037207 */ /* 0x000fe20005000000 */
[----:B------:R-:W-:Y:S01]  /*2b20*/  UIADD3 UR5, UPT, UPT, UR5, 0xf0, URZ ;  /* 0x000000f005057890 */ /* 0x000fe2000fffe0ff */
[----:B-1----:R-:W-:Y:S01]  /*2b30*/  LEA R0, R11, UR37, 0x3 ;  /* 0x000000250b007c11 */ /* 0x002fe2000f8e18ff */
[----:B------:R-:W-:Y:S01]  /*2b40*/  UIADD3 UR4, UPT, UPT, UR4, 0x180, URZ ;  /* 0x0000018004047890 */ /* 0x000fe2000fffe0ff */
[----:B------:R1:W-:Y:S01]  /*2b50*/  @!P2 SYNCS.ARRIVE.TRANS64.RED RZ, [R3+URZ], R4 ;  /* 0x0000000403ffa9a7 */ /* 0x0003e200080004ff */
[----:B------:R-:W-:Y:S01]  /*2b60*/  UIADD3 UR6, UPT, UPT, UR6, 0x1, URZ ;  /* 0x0000000106067890 */ /* 0x000fe2000fffe0ff */
[----:B------:R-:W-:-:S03]  /*2b70*/  VIADD R8, R8, 0x1 ;  /* 0x0000000108087836 */ /* 0x000fc60000000000 */
[----:B------:R-:W-:Y:S02]  /*2b80*/  UISETP.NE.AND UP0, UPT, UR6, 0x2, UPT ;  /* 0x000000020600788c */ /* 0x000fe4000bf05270 */
[----:B------:R-:W-:Y:S01]  /*2b90*/  ISETP.NE.AND P0, PT, R8, 0x2, PT ;  /* 0x000000020800780c */ /* 0x000fe20003f05270 */
[----:B------:R-:W-:Y:S06]  /*2ba0*/  UGETNEXTWORKID.BROADCAST [UR4], [UR5] ;  /* 0x00000000040073ca */ /* 0x000fec0008000100 */
[----:B------:R-:W-:Y:S02]  /*2bb0*/  USEL UR4, URZ, 0x1, UP0 ;  /* 0x00000001ff047887 */ /* 0x000fe40008000000 */
[----:B------:R-:W-:-:S04]  /*2bc0*/  USEL UR6, UR6, URZ, UP0 ;  /* 0x000000ff06067287 */ /* 0x000fc80008000000 */
[----:B------:R-:W-:Y:S02]  /*2bd0*/  LOP3.LUT R12, R12, UR4, RZ, 0x3c, !PT ;  /* 0x000000040c0c7c12 */ /* 0x000fe4000f8e3cff */
[----:B-1----:R-:W-:-:S04]  /*2be0*/  SHF.L.U32 R4, R10, 0x1f, RZ ;  /* 0x0000001f0a047819 */ /* 0x002fc800000006ff */
[----:B------:R-:W1:Y:S02]  /*2bf0*/  SYNCS.PHASECHK.TRANS64.TRYWAIT P1, [R0+URZ+0xf0], R4 ;  /* 0x0000f004000075a7 */ /* 0x000e6400080211ff */
[----:B-1----:R-:W-:Y:S05]  /*2c00*/  @!P1 BRA `(.L_x_50) ;  /* 0x0000006c00309947 */ /* 0x002fea0003800000 */
.L_x_157:
[C---:B-1----:R-:W-:Y:S01]  /*2c10*/  LEA R4, R11.reuse, UR37, 0x4 ;  /* 0x000000250b047c11 */ /* 0x042fe2000f8e20ff */
[----:B------:R-:W-:Y:S01]  /*2c20*/  VIADD R0, R0, 0x100 ;  /* 0x0000010000007836 */ /* 0x000fe20000000000 */
[----:B------:R-:W-:Y:S01]  /*2c30*/  SEL R8, R8, RZ, P0 ;  /* 0x000000ff08087207 */ /* 0x000fe20000000000 */
[----:B------:R-:W-:-:S03]  /*2c40*/  VIADD R11, R11, 0x1 ;  /* 0x000000010b0b7836 */ /* 0x000fc60000000000 */
[----:B------:R-:W1:Y:S01]  /*2c50*/  LDS.128 R4, [R4+0x180] ;  /* 0x0001800004047984 */ /* 0x000e620000000c00 */
[----:B------:R-:W-:Y:S02]  /*2c60*/  PRMT R0, RZ, 0x654, R0 ;  /* 0x00000654ff007816 */ /* 0x000fe40000000000 */
[C---:B------:R-:W-:Y:S01]  /*2c70*/  ISETP.NE.AND P1, PT, R11.reuse, 0x2, PT ;  /* 0x000000020b00780c */ /* 0x040fe20003f25270 */
[----:B------:R-:W-:Y:S01]  /*2c80*/  @!PT LDS RZ, [RZ] ;  /* 0x00000000fffff984 */ /* 0x000fe20000000800 */
[----:B------:R-:W-:Y:S01]  /*2c90*/  @!PT LDS RZ, [RZ] ;  /* 0x00000000fffff984 */ /* 0x000fe20000000800 */
[----:B------:R-:W-:Y:S01]  /*2ca0*/  @!PT LDS RZ, [RZ] ;  /* 0x00000000fffff984 */ /* 0x000fe20000000800 */
[----:B------:R-:W-:Y:S01]  /*2cb0*/  @!PT LDS RZ, [RZ] ;  /* 0x00000000fffff984 */ /* 0x000fe20000000800 */
[----:B------:R2:W-:Y:S06]  /*2cc0*/  MEMBAR.ALL.CTA ;  /* 0x0000000000007992 */ /* 0x0005ec0000008000 */
[----:B--2---:R-:W2:Y:S01]  /*2cd0*/  FENCE.VIEW.ASYNC.S ;  /* 0x00000000000073c6 */ /* 0x004ea20000000000 */
[----:B------:R-:W-:Y:S01]  /*2ce0*/  SEL R11, R11, RZ, P1 ;  /* 0x000000ff0b0b7207 */ /* 0x000fe20000800000 */
[----:B--2---:R2:W-:Y:S01]  /*2cf0*/  SYNCS.ARRIVE.TRANS64.RED.A1T0 RZ, [R0+URZ], RZ ;  /* 0x000000ff00ff79a7 */ /* 0x0045e200081004ff */
[----:B-1----:R-:W-:-:S02]  /*2d00*/  LOP3.LUT P3, RZ, R6, 0x1, RZ, 0xc0, !PT ;  /* 0x0000000106ff7812 */ /* 0x002fc4000786c0ff */
[----:B------:R-:W-:-:S04]  /*2d10*/  SEL R4, RZ, 0x1, P1 ;  /* 0x00000001ff047807 */ /* 0x000fc80000800000 */
[----:B------:R-:W-:Y:S02]  /*2d20*/  LOP3.LUT R10, R10, R4, RZ, 0x3c, !PT ;  /* 0x000000040a0a7212 */ /* 0x000fe400078e3cff */
[----:B--2---:R-:W-:-:S04]  /*2d30*/  SEL R0, RZ, 0x1, P0 ;  /* 0x00000001ff007807 */ /* 0x004fc80000000000 */
[----:B------:R-:W-:Y:S01]  /*2d40*/  LOP3.LUT R9, R9, R0, RZ, 0x3c, !PT ;  /* 0x0000000009097212 */ /* 0x000fe200078e3cff */
[----:B------:R-:W-:Y:S06]  /*2d50*/  @P3 BRA `(.L_x_51) ;  /* 0xfffffffc002c3947 */ /* 0x000fec000383ffff */
[----:B------:R-:W-:Y:S01]  /*2d60*/  ULEA UR5, UR6, UR37, 0x3 ;  /* 0x0000002506057291 */ /* 0x000fe2000f8e18ff */
[----:B------:R-:W-:-:S08]  /*2d70*/  SHF.L.U32 R2, R12, 0x1f, RZ ;  /* 0x0000001f0c027819 */ /* 0x000fd000000006ff */
[----:B------:R-:W1:Y:S02]  /*2d80*/  SYNCS.PHASECHK.TRANS64 P0, [UR5+0x100], R2 ;  /* 0x00010002ff0075a7 */ /* 0x000e640008001005 */
[----:B-1----:R-:W-:Y:S05]  /*2d90*/  @P0 BRA `(.L_x_52) ;  /* 0x0000000000080947 */ /* 0x002fea0003800000 */
[----:B------:R-:W1:Y:S02]  /*2da0*/  SYNCS.PHASECHK.TRANS64.TRYWAIT P0, [UR5+0x100], R2 ;  /* 0x00010002ff0075a7 */ /* 0x000e640008001105 */
[----:B-1----:R-:W-:Y:S05]  /*2db0*/  @!P0 BRA `(.L_x_53) ;  /* 0x0000006800d88947 */ /* 0x002fea0003800000 */
.L_x_52:
[----:B------:R-:W-:-:S04]  /*2dc0*/  UIADD3 UR4, UPT, UPT, UR6, 0x1, URZ ;  /* 0x0000000106047890 */ /* 0x000fc8000fffe0ff */
[----:B------:R-:W-:-:S04]  /*2dd0*/  UISETP.NE.AND UP0, UPT, UR4, 0x2, UPT ;  /* 0x000000020400788c */ /* 0x000fc8000bf05270 */
[----:B------:R-:W-:Y:S02]  /*2de0*/  USEL UR7, URZ, 0x1, UP0 ;  /* 0x00000001ff077887 */ /* 0x000fe40008000000 */
[----:B------:R-:W-:-:S04]  /*2df0*/  USEL UR4, UR4, URZ, UP0 ;  /* 0x000000ff04047287 */ /* 0x000fc80008000000 */
[----:B------:R-:W-:Y:S01]  /*2e00*/  ULEA UR4, UR4, UR37, 0x3 ;  /* 0x0000002504047291 */ /* 0x000fe2000f8e18ff */
[----:B-1----:R-:W-:-:S04]  /*2e10*/  LOP3.LUT R2, R12, UR7, RZ, 0x3c, !PT ;  /* 0x000000070c027c12 */ /* 0x002fc8000f8e3cff */
[----:B------:R-:W-:-:S04]  /*2e20*/  SHF.L.U32 R0, R2, 0x1f, RZ ;  /* 0x0000001f02007819 */ /* 0x000fc800000006ff */
[----:B------:R-:W1:Y:S02]  /*2e30*/  SYNCS.PHASECHK.TRANS64 P0, [UR4+0x100], R0 ;  /* 0x00010000ff0075a7 */ /* 0x000e640008001004 */
[----:B-1----:R-:W-:Y:S05]  /*2e40*/  @P0 EXIT ;  /* 0x000000000000094d */ /* 0x002fea0003800000 */
[----:B------:R-:W-:Y:S02]  /*2e50*/  SHF.L.U32 R2, R2, 0x1f, RZ ;  /* 0x0000001f02027819 */ /* 0x000fe400000006ff */
[----:B------:R-:W-:-:S07]  /*2e60*/  MOV R0, UR4 ;  /* 0x0000000400007c02 */ /* 0x000fce0008000f00 */
.L_x_54:
[----:B-1----:R1:W2:Y:S02]  /*2e70*/  SYNCS.PHASECHK.TRANS64.TRYWAIT P0, [R0+URZ+0x100], R2 ;  /* 0x00010002000075a7 */ /* 0x0022a400080011ff */
[----:B--2---:R-:W-:Y:S05]  /*2e80*/  @!P0 NANOSLEEP.SYNCS 0x989680 ;  /* 0x009896800000895d */ /* 0x004fea0003900000 */
[----:B------:R-:W2:Y:S02]  /*2e90*/  @!P0 SYNCS.PHASECHK.TRANS64 P0, [R0+URZ+0x100], R2 ;  /* 0x00010002000085a7 */ /* 0x000ea400080010ff */
[----:B--2---:R-:W-:Y:S05]  /*2ea0*/  @P0 EXIT ;  /* 0x000000000000094d */ /* 0x004fea0003800000 */
[----:B------:R-:W-:Y:S05]  /*2eb0*/  BRA `(.L_x_54) ;  /* 0xfffffffc00ec7947 */ /* 0x000fea000383ffff */
.L_x_47:
[----:B------:R-:W-:-:S09]  /*2ec0*/  UISETP.NE.AND UP1, UPT, UR8, URZ, UPT ;  /* 0x000000ff0800728c */ /* 0x000fd2000bf25270 */
[----:B------:R-:W-:Y:S05]  /*2ed0*/  BRA.U UP1, `(.L_x_55) ;  /* 0x0000000d01947547 */ /* 0x000fea000b800000 */
[----:B------:R-:W-:Y:S01]  /*2ee0*/  UMOV UR4, 0x40 ;  /* 0x0000004000047882 */ /* 0x000fe20000000000 */
[----:B------:R-:W-:Y:S01]  /*2ef0*/  NOP ;  /* 0x0000000000007918 */ /* 0x000fe20000000000 */
[----:B------:R-:W-:Y:S01]  /*2f00*/  ULEA UR4, UR37, UR4, 0x18 ;  /* 0x0000000425047291 */ /* 0x000fe2000f8ec0ff */
[----:B------:R-:W-:Y:S02]  /*2f10*/  UMOV UR5, 0x400 ;  /* 0x0000040000057882 */ /* 0x000fe40000000000 */
[----:B------:R-:W-:-:S06]  /*2f20*/  ULEA UR37, UR37, UR5, 0x18 ;  /* 0x0000000525257291 */ /* 0x000fcc000f8ec0ff */
[----:B------:R-:W1:Y:S02]  /*2f30*/  LDS.U8 R0, [UR4+0x1c] ;  /* 0x00001c04ff007984 */ /* 0x000e640008000000 */
[----:B-1----:R-:W-:-:S13]  /*2f40*/  ISETP.NE.AND P0, PT, R0, RZ, PT ;  /* 0x000000ff0000720c */ /* 0x002fda0003f05270 */
[----:B------:R-:W-:Y:S05]  /*2f50*/  @P0 BRA `(.L_x_56) ;  /* 0x0000000000580947 */ /* 0x000fea0003800000 */
[----:B------:R-:W-:-:S13]  /*2f60*/  ELECT P0, URZ, PT ;  /* 0x0000000000ff782f */ /* 0x000fda0003800000 */
[----:B------:R-:W-:Y:S05]  /*2f70*/  @!P0 BRA `(.L_x_57) ;  /* 0x0000000000608947 */ /* 0x000fea0003800000 */
[----:B------:R-:W-:Y:S01]  /*2f80*/  UMOV UR5, 0x10 ;  /* 0x0000001000057882 */ /* 0x000fe20000000000 */
[----:B------:R-:W-:Y:S01]  /*2f90*/  HFMA2 R0, -RZ, RZ, 0, 5.9604644775390625e-08 ;  /* 0x00000001ff007431 */ /* 0x000fe200000001ff */
[----:B------:R-:W-:-:S03]  /*2fa0*/  MOV R2, 0xffff ;  /* 0x0000ffff00027802 */ /* 0x000fc60000000f00 */
[----:B------:R-:W-:Y:S04]  /*2fb0*/  DEPBAR.LE SB1, 0x36 ;  /* 0x00009d800000791a */ /* 0x000fe80000000000 */
[----:B------:R-:W1:Y:S02]  /*2fc0*/  UTCATOMSWS.FIND_AND_SET.ALIGN UP0, UR5, UR5 ;  /* 0x00000005000575e3 */ /* 0x000e640008000800 */
[----:B-1----:R-:W-:Y:S01]  /*2fd0*/  MOV R3, UR5 ;  /* 0x0000000500037c02 */ /* 0x002fe20008000f00 */
[----:B------:R-:W-:Y:S06]  /*2fe0*/  BRA.U UP0, `(.L_x_58) ;  /* 0x0000000100187547 */ /* 0x000fec000b800000 */
.L_x_59:
[----:B------:R-:W-:Y:S05]  /*2ff0*/  NANOSLEEP 0x64 ;  /* 0x000000640000795d */ /* 0x000fea0003800000 */
[----:B------:R-:W-:-:S05]  /*3000*/  UMOV UR5, 0x10 ;  /* 0x0000001000057882 */ /* 0x000fca0000000000 */
[----:B------:R-:W-:Y:S04]  /*3010*/  DEPBAR.LE SB1, 0x36 ;  /* 0x00009d800000791a */ /* 0x000fe80000000000 */
[----:B------:R-:W1:Y:S02]  /*3020*/  UTCATOMSWS.FIND_AND_SET.ALIGN UP0, UR5, UR5 ;  /* 0x00000005000575e3 */ /* 0x000e640008000800 */
[----:B-1----:R-:W-:Y:S01]  /*3030*/  MOV R3, UR5 ;  /* 0x0000000500037c02 */ /* 0x002fe20008000f00 */
[----:B------:R-:W-:Y:S05]  /*3040*/  BRA.U !UP0, `(.L_x_59) ;  /* 0xfffffffd08e87547 */ /* 0x000fea000b83ffff */
.L_x_58:
[-C--:B------:R-:W-:Y:S02]  /*3050*/  SHF.L.U32 R2, R2, R3.reuse, RZ ;  /* 0x0000000302027219 */ /* 0x080fe400000006ff */
[----:B------:R-:W-:Y:S01]  /*3060*/  SHF.L.U32 R0, R0, R3, RZ ;  /* 0x0000000300007219 */ /* 0x000fe200000006ff */
[----:B------:R-:W-:Y:S02]  /*3070*/  IMAD.SHL.U32 R3, R3, 0x20, RZ ;  /* 0x0000002003037824 */ /* 0x000fe400078e00ff */
[----:B------:R1:W-:Y:S04]  /*3080*/  ATOMS.OR RZ, [UR4+0x14], R2 ;  /* 0x00001402ffff798c */ /* 0x0003e8000b000004 */
[----:B------:R1:W-:Y:S04]  /*3090*/  ATOMS.OR RZ, [UR4+0x18], R0 ;  /* 0x00001800ffff798c */ /* 0x0003e8000b000004 */
[----:B------:R1:W-:Y:S01]  /*30a0*/  STS [UR37+0x1a0], R3 ;  /* 0x0001a003ff007988 */ /* 0x0003e20008000825 */
[----:B------:R-:W-:Y:S05]  /*30b0*/  BRA `(.L_x_57) ;  /* 0x0000000000107947 */ /* 0x000fea0003800000 */
.L_x_56:
[----:B------:R-:W-:Y:S02]  /*30c0*/  MOV R0, 0xffffffff ;  /* 0xffffffff00007802 */ /* 0x000fe40000000f00 */
[----:B------:R-:W-:-:S03]  /*30d0*/  MOV R2, 0x3100 ;  /* 0x0000310000027802 */ /* 0x000fc60000000f00 */
[----:B------:R1:W-:Y:S04]  /*30e0*/  STS [UR37+0x1a0], R0 ;  /* 0x0001a000ff007988 */ /* 0x0003e80008000825 */
[----:B-1-3-5:R-:W-:Y:S05]  /*30f0*/  CALL.REL.NOINC `($__internal_1_$__cuda_sm10x_tcgen05_guardrail_trap_phase_invalid_during_alloc) ;  /* 0x00000070001c7944 */ /* 0x02afea0003c00000 */
.L_x_57:
[----:B------:R-:W-:Y:S05]  /*3100*/  WARPSYNC.ALL ;  /* 0x0000000000007948 */ /* 0x000fea0003800000 */
[----:B------:R-:W2:Y:S01]  /*3110*/  S2UR UR6, SR_CgaCtaId ;  /* 0x00000000000679c3 */ /* 0x000ea20000008800 */
[----:B------:R-:W-:Y:S01]  /*3120*/  UMOV UR4, 0x400 ;  /* 0x0000040000047882 */ /* 0x000fe20000000000 */
[----:B------:R-:W-:-:S06]  /*3130*/  NOP ;  /* 0x0000000000007918 */ /* 0x000fcc0000000000 */
[----:B------:R-:W-:Y:S06]  /*3140*/  BAR.ARV 0x6, 0xa0 ;  /* 0x0182800000007b1d */ /* 0x000fec0000002000 */
[----:B------:R-:W4:Y:S01]  /*3150*/  LDCU UR7, c[0x0][0x38c] ;  /* 0x00007180ff0777ac */ /* 0x000f220008000800 */
[----:B------:R-:W-:Y:S01]  /*3160*/  IMAD.MOV.U32 R11, RZ, RZ, 0x1 ;  /* 0x00000001ff0b7424 */ /* 0x000fe200078e00ff */
[----:B------:R-:W-:Y:S01]  /*3170*/  CS2R R8, SRZ ;  /* 0x0000000000087805 */ /* 0x000fe2000001ff00 */
[----:B------:R-:W-:Y:S01]  /*3180*/  IMAD.MOV.U32 R10, RZ, RZ, RZ ;  /* 0x000000ffff0a7224 */ /* 0x000fe200078e00ff */
[----:B------:R-:W-:Y:S01]  /*3190*/  UMOV UR18, URZ ;  /* 0x000000ff00127c82 */ /* 0x000fe20008000000 */
[----:B------:R-:W-:Y:S01]  /*31a0*/  UMOV UR17, URZ ;  /* 0x000000ff00117c82 */ /* 0x000fe20008000000 */
[----:B------:R-:W-:Y:S01]  /*31b0*/  UMOV UR22, 0x0 ;  /* 0x0000000000167882 */ /* 0x000fe20000000000 */
[----:B------:R-:W-:Y:S01]  /*31c0*/  UMOV UR23, 0x4400010 ;  /* 0x0440001000177882 */ /* 0x000fe20000000000 */
[----:B------:R-:W-:Y:S01]  /*31d0*/  UMOV UR20, 0x0 ;  /* 0x0000000000147882 */ /* 0x000fe20000000000 */
[----:B------:R-:W-:Y:S01]  /*31e0*/  UMOV UR21, 0x4400010 ;  /* 0x0440001000157882 */ /* 0x000fe20000000000 */
[----:B--2---:R-:W-:Y:S01]  /*31f0*/  ULEA UR6, UR6, UR4, 0x18 ;  /* 0x0000000406067291 */ /* 0x004fe2000f8ec0ff */
[----:B------:R-:W2:Y:S03]  /*3200*/  LDCU UR4, c[0x0][0x38c] ;  /* 0x00007180ff0477ac */ /* 0x000ea60008000800 */
[----:B------:R-:W-:-:S02]  /*3210*/  UIADD3 UR11, UPT, UPT, UR6, 0x6400, URZ ;  /* 0x00006400060b7890 */ /* 0x000fc4000fffe0ff */
[----:B----4-:R-:W-:-:S03]  /*3220*/  UIADD3 UR7, UPT, UPT, UR7, 0x3f, URZ ;  /* 0x0000003f07077890 */ /* 0x010fc6000fffe0ff */
[----:B-1----:R-:W1:Y:S01]  /*3230*/  LDS R0, [UR6+0x1a0] ;  /* 0x0001a006ff007984 */ /* 0x002e620008000800 */
[----:B------:R-:W-:Y:S02]  /*3240*/  UIADD3 UR12, UPT, UPT, UR6, 0x10400, URZ ;  /* 0x00010400060c7890 */ /* 0x000fe4000fffe0ff */
[----:B------:R-:W-:Y:S02]  /*3250*/  USHF.R.S32.HI UR5, URZ, 0x1f, UR7 ;  /* 0x0000001fff057899 */ /* 0x000fe40008011407 */
[----:B------:R-:W-:Y:S02]  /*3260*/  USHF.R.U32.HI UR11, URZ, 0x4, UR11 ;  /* 0x00000004ff0b7899 */ /* 0x000fe4000801160b */
[----:B------:R-:W-:Y:S02]  /*3270*/  ULEA.HI UR5, UR5, UR7, URZ, 0x6 ;  /* 0x0000000705057291 */ /* 0x000fe4000f8f30ff */
[----:B------:R-:W-:Y:S02]  /*3280*/  USHF.R.U32.HI UR12, URZ, 0x4, UR12 ;  /* 0x00000004ff0c7899 */ /* 0x000fe4000801160c */
[----:B------:R-:W-:-:S02]  /*3290*/  USHF.R.S32.HI UR5, URZ, 0x6, UR5 ;  /* 0x00000006ff057899 */ /* 0x000fc40008011405 */
[----:B------:R-:W-:Y:S02]  /*32a0*/  ULOP3.LUT UR11, UR11, 0x3fff, URZ, 0xc0, !UPT ;  /* 0x00003fff0b0b7892 */ /* 0x000fe4000f8ec0ff */
[----:B------:R-:W-:Y:S02]  /*32b0*/  UISETP.LT.AND UP0, UPT, UR5, 0x1, UPT ;  /* 0x000000010500788c */ /* 0x000fe4000bf01270 */
[----:B------:R-:W-:Y:S02]  /*32c0*/  ULOP3.LUT UR12, UR12, 0x3fff, URZ, 0xc0, !UPT ;  /* 0x00003fff0c0c7892 */ /* 0x000fe4000f8ec0ff */
[----:B------:R-:W-:Y:S02]  /*32d0*/  USEL UR10, UR5, 0x1, !UP0 ;  /* 0x00000001050a7887 */ /* 0x000fe4000c000000 */
[----:B------:R-:W-:Y:S02]  /*32e0*/  ULOP3.LUT UR11, UR11, 0x10000, URZ, 0xfc, !UPT ;  /* 0x000100000b0b7892 */ /* 0x000fe4000f8efcff */
[----:B------:R-:W-:-:S02]  /*32f0*/  ULOP3.LUT UR12, UR12, 0x10000, URZ, 0xfc, !UPT ;  /* 0x000100000c0c7892 */ /* 0x000fc4000f8efcff */
[----:B------:R-:W-:Y:S02]  /*3300*/  UIADD3 UR10, UPT, UPT, -UR10, URZ, URZ ;  /* 0x000000ff0a0a7290 */ /* 0x000fe4000fffe1ff */
[----:B--2---:R-:W-:Y:S01]  /*3310*/  UISETP.GE.AND UP3, UPT, UR4, 0x1, UPT ;  /* 0x000000010400788c */ /* 0x004fe2000bf66270 */
[----:B-1----:R-:W-:-:S15]  /*3320*/  R2UR UR19, R0 ;  /* 0x00000000001372ca */ /* 0x002fde00000e0000 */
.L_x_66:
[----:B------:R-:W-:Y:S02]  /*3330*/  LEA R0, R10, UR6, 0x3 ;  /* 0x000000060a007c11 */ /* 0x000fe4000f8e18ff */
[----:B------:R-:W-:Y:S02]  /*3340*/  SHF.L.U32 R2, R9, 0x1f, RZ ;  /* 0x0000001f09027819 */ /* 0x000fe400000006ff */
[----:B------:R-:W-:Y:S01]  /*3350*/  PLOP3.LUT P0, PT, PT, PT, UP3, 0x80, 0x8 ;  /* 0x000000000008781c */ /* 0x000fe20003f0f038 */
[----:B------:R-:W-:Y:S01]  /*3360*/  VIADD R3, R0, 0x100 ;  /* 0x0000010000037836 */ /* 0x000fe20000000000 */
[----:B-1----:R-:W1:Y:S02]  /*3370*/  SYNCS.PHASECHK.TRANS64.TRYWAIT P1, [R0+URZ+0xf0], R2 ;  /* 0x0000f002000075a7 */ /* 0x002e6400080211ff */
[----:B-1--4-:R-:W-:Y:S09]  /*3380*/  @!P1 BRA `(.L_x_60) ;  /* 0x00000064007c9947 */ /* 0x012ff20003800000 */
.L_x_159:
[----:B------:R-:W-:Y:S01]  /*3390*/  LEA R4, R10, UR6, 0x4 ;  /* 0x000000060a047c11 */ /* 0x000fe2000f8e20ff */
[----:B------:R-:W-:Y:S01]  /*33a0*/  @UP3 ULEA UR4, UR17, UR6, 0x3 ;  /* 0x0000000611043291 */ /* 0x000fe2000f8e18ff */
[----:B------:R-:W-:Y:S01]  /*33b0*/  PLOP3.LUT P2, PT, PT, PT, PT, 0x80, 0x8 ;  /* 0x000000000008781c */ /* 0x000fe20003f4f070 */
[----:B------:R-:W-:Y:S01]  /*33c0*/  ULEA UR8, UR18, UR6, 0x3 ;  /* 0x0000000612087291 */ /* 0x000fe2000f8e18ff */
[----:B------:R-:W-:Y:S02]  /*33d0*/  PRMT R3, RZ, 0x654, R3 ;  /* 0x00000654ff037816 */ /* 0x000fe40000000003 */
[----:B------:R-:W2:Y:S01]  /*33e0*/  LDS.128 R4, [R4+0x180] ;  /* 0x0001800004047984 */ /* 0x000ea20000000c00 */
[----:B-1----:R-:W-:Y:S02]  /*33f0*/  @P0 SHF.L.U32 R2, R8, 0x1f, RZ ;  /* 0x0000001f08020819 */ /* 0x002fe400000006ff */
[----:B------:R-:W-:Y:S01]  /*3400*/  SHF.L.U32 R0, R11, 0x1f, RZ ;  /* 0x0000001f0b007819 */ /* 0x000fe200000006ff */
[----:B------:R-:W-:Y:S01]  /*3410*/  @!PT LDS RZ, [RZ] ;  /* 0x00000000fffff984 */ /* 0x000fe20000000800 */
[----:B------:R-:W-:Y:S01]  /*3420*/  @!PT LDS RZ, [RZ] ;  /* 0x00000000fffff984 */ /* 0x000fe20000000800 */
[----:B------:R-:W-:Y:S01]  /*3430*/  @!PT LDS RZ, [RZ] ;  /* 0x00000000fffff984 */ /* 0x000fe20000000800 */
[----:B------:R-:W-:Y:S01]  /*3440*/  @!PT LDS RZ, [RZ] ;  /* 0x00000000fffff984 */ /* 0x000fe20000000800 */
[----:B------:R1:W-:Y:S06]  /*3450*/  MEMBAR.ALL.CTA ;  /* 0x0000000000007992 */ /* 0x0003ec0000008000 */
[----:B-1----:R-:W1:Y:S02]  /*3460*/  FENCE.VIEW.ASYNC.S ;  /* 0x00000000000073c6 */ /* 0x002e640000000000 */
[----:B-1----:R1:W-:Y:S01]  /*3470*/  SYNCS.ARRIVE.TRANS64.RED.A1T0 RZ, [R3+URZ], RZ ;  /* 0x000000ff03ff79a7 */ /* 0x0023e200081004ff */
[----:B------:R1:W4:Y:S01]  /*3480*/  @P0 SYNCS.PHASECHK.TRANS64.TRYWAIT P2, [UR4], R2 ;  /* 0x00000002ff0005a7 */ /* 0x0003220008041104 */
[----:B------:R-:W-:Y:S01]  /*3490*/  ULEA.HI UR4, UR18, UR18, URZ, 0x1 ;  /* 0x0000001212047291 */ /* 0x000fe2000f8f08ff */
[----:B--2---:R-:W-:-:S03]  /*34a0*/  LOP3.LUT P1, RZ, R6, 0x1, RZ, 0xc0, !PT ;  /* 0x0000000106ff7812 */ /* 0x004fc6000782c0ff */
[----:B------:R-:W-:Y:S02]  /*34b0*/  USHF.L.U32 UR9, UR4, 0x7, URZ ;  /* 0x0000000704097899 */ /* 0x000fe400080006ff */
[----:B------:R-:W-:Y:S02]  /*34c0*/  ULOP3.LUT UR4, UR4, 0xffe, URZ, 0xc0, !UPT ;  /* 0x00000ffe04047892 */ /* 0x000fe4000f8ec0ff */
[----:B------:R-:W-:Y:S02]  /*34d0*/  ULOP3.LUT UR9, UR9, 0xffffff00, URZ, 0xc0, !UPT ;  /* 0xffffff0009097892 */ /* 0x000fe4000f8ec0ff */
[----:B------:R-:W-:Y:S02]  /*34e0*/  UIADD3 UR4, UPT, UPT, -UR4, UR18, URZ ;  /* 0x0000001204047290 */ /* 0x000fe4000fffe1ff */
[----:B------:R-:W-:Y:S01]  /*34f0*/  UIADD3 UR9, UPT, UPT, UR19, UR9, URZ ;  /* 0x0000000913097290 */ /* 0x000fe2000fffe0ff */
[----:B------:R-:W2:Y:S03]  /*3500*/  SYNCS.PHASECHK.TRANS64.TRYWAIT P0, [UR8+0x130], R0 ;  /* 0x00013000ff0075a7 */ /* 0x000ea60008001108 */
[----:B------:R-:W-:Y:S01]  /*3510*/  ULEA UR9, UR4, UR9, 0x14 ;  /* 0x0000000904097291 */ /* 0x000fe2000f8ea0ff */
[----:B-12-4-:R-:W-:Y:S11]  /*3520*/  @!P0 BRA `(.L_x_61) ;  /* 0x0000006400288947 */ /* 0x016ff60003800000 */
.L_x_161:
[----:B------:R-:W-:Y:S01]  /*3530*/  IADD3 R10, PT, PT, R10, 0x1, RZ ;  /* 0x000000010a0a7810 */ /* 0x000fe20007ffe0ff */
[----:B------:R-:W-:Y:S06]  /*3540*/  BRA.U !UP3, `(.L_x_62) ;  /* 0x000000010b987547 */ /* 0x000fec000b800000 */
[----:B------:R-:W-:Y:S01]  /*3550*/  UPLOP3.LUT UP4, UPT, UPT, UPT, UPT, 0x40, 0x4 ;  /* 0x000000000004789c */ /* 0x000fe20003f8e870 */
[----:B------:R-:W-:Y:S01]  /*3560*/  UMOV UR16, UR10 ;  /* 0x0000000a00107c82 */ /* 0x000fe20008000000 */
[----:B------:R-:W-:Y:S01]  /*3570*/  UMOV UR15, UR5 ;  /* 0x00000005000f7c82 */ /* 0x000fe20008000000 */
[----:B------:R-:W-:-:S08]  /*3580*/  UMOV UR14, UR17 ;  /* 0x00000011000e7c82 */ /* 0x000fd00008000000 */
.L_x_65:
[----:B------:R-:W-:Y:S02]  /*3590*/  UIADD3 UR16, UPT, UPT, UR16, 0x1, URZ ;  /* 0x0000000110107890 */ /* 0x000fe4000fffe0ff */
[----:B--2---:R-:W-:Y:S02]  /*35a0*/  ULEA UR7, UR14, UR6, 0x3 ;  /* 0x000000060e077291 */ /* 0x004fe4000f8e18ff */
[----:B------:R-:W-:Y:S01]  /*35b0*/  UISETP.NE.AND UP0, UPT, UR16, URZ, UPT ;  /* 0x000000ff1000728c */ /* 0x000fe2000bf05270 */
[----:B----4-:R-:W-:Y:S10]  /*35c0*/  @P2 BRA `(.L_x_63) ;  /* 0x00000000000c2947 */ /* 0x010ff40003800000 */
[----:B-1----:R-:W-:Y:S04]  /*35d0*/  SHF.L.U32 R2, R8, 0x1f, RZ ;  /* 0x0000001f08027819 */ /* 0x002fe800000006ff */
[----:B------:R-:W1:Y:S02]  /*35e0*/  SYNCS.PHASECHK.TRANS64.TRYWAIT P0, [UR7], R2 ;  /* 0x00000002ff0075a7 */ /* 0x000e640008001107 */
[----:B-1----:R-:W-:Y:S05]  /*35f0*/  @!P0 BRA `(.L_x_64) ;  /* 0x00000064000c8947 */ /* 0x002fea0003800000 */
.L_x_63:
[----:B------:R-:W-:Y:S01]  /*3600*/  UISETP.NE.AND UP1, UPT, UR15, 0x1, UPT ;  /* 0x000000010f00788c */ /* 0x000fe2000bf25270 */
[----:B------:R-:W-:Y:S01]  /*3610*/  PLOP3.LUT P2, PT, PT, PT, PT, 0x80, 0x8 ;  /* 0x000000000008781c */ /* 0x000fe20003f4f070 */
[----:B------:R-:W-:Y:S02]  /*3620*/  UIADD3 UR17, UPT, UPT, UR14, 0x1, URZ ;  /* 0x000000010e117890 */ /* 0x000fe4000fffe0ff */
[----:B------:R-:W-:Y:S02]  /*3630*/  ULEA UR24, UR14, UR12, 0xa ;  /* 0x0000000c0e187291 */ /* 0x000fe4000f8e50ff */
[----:B------:R-:W-:Y:S01]  /*3640*/  UISETP.NE.AND UP2, UPT, UR17, 0xa, UPT ;  /* 0x0000000a1100788c */ /* 0x000fe2000bf45270 */
[----:B------:R-:W-:Y:S01]  /*3650*/  PLOP3.LUT P0, PT, PT, PT, UP1, 0x80, 0x8 ;  /* 0x000000000008781c */ /* 0x000fe20003f0f018 */
[----:B------:R-:W-:Y:S02]  /*3660*/  ULEA UR26, UR14, UR11, 0x8 ;  /* 0x0000000b0e1a7291 */ /* 0x000fe4000f8e40ff */
[----:B------:R-:W-:Y:S02]  /*3670*/  USEL UR13, URZ, 0x1, UP2 ;  /* 0x00000001ff0d7887 */ /* 0x000fe40009000000 */
[----:B------:R-:W-:Y:S02]  /*3680*/  USEL UR17, UR17, URZ, UP2 ;  /* 0x000000ff11117287 */ /* 0x000fe40009000000 */
[----:B------:R-:W-:Y:S02]  /*3690*/  UIADD3 UR30, UPT, UPT, UR24, 0x2, URZ ;  /* 0x00000002181e7890 */ /* 0x000fe4000fffe0ff */
[----:B------:R-:W-:Y:S01]  /*36a0*/  @UP1 ULEA UR4, UR17, UR6, 0x3 ;  /* 0x0000000611041291 */ /* 0x000fe2000f8e18ff */
[----:B------:R-:W-:Y:S01]  /*36b0*/  LOP3.LUT R8, R8, UR13, RZ, 0x3c, !PT ;  /* 0x0000000d08087c12 */ /* 0x000fe2000f8e3cff */
[----:B------:R-:W-:Y:S02]  /*36c0*/  UIADD3 UR28, UPT, UPT, UR26, 0x2, URZ ;  /* 0x000000021a1c7890 */ /* 0x000fe4000fffe0ff */
[----:B------:R-:W-:Y:S01]  /*36d0*/  UIADD3 UR7, UPT, UPT, UR7, 0x50, URZ ;  /* 0x0000005007077890 */ /* 0x000fe2000fffe0ff */
[----:B-1----:R-:W-:Y:S01]  /*36e0*/  @P0 SHF.L.U32 R0, R8, 0x1f, RZ ;  /* 0x0000001f08000819 */ /* 0x002fe200000006ff */
[----:B------:R-:W-:Y:S01]  /*36f0*/  UMOV UR25, 0x80004020 ;  /* 0x8000402000197882 */ /* 0x000fe20000000000 */
[----:B------:R-:W-:Y:S01]  /*3700*/  UMOV UR27, 0x80004020 ;  /* 0x80004020001b7882 */ /* 0x000fe20000000000 */
[----:B------:R-:W-:Y:S01]  /*3710*/  UMOV UR31, 0x80004020 ;  /* 0x80004020001f7882 */ /* 0x000fe20000000000 */
[----:B------:R2:W4:Y:S01]  /*3720*/  @P0 SYNCS.PHASECHK.TRANS64.TRYWAIT P2, [UR4], R0 ;  /* 0x00000000ff0005a7 */ /* 0x0005220008041104 */
[----:B------:R-:W-:Y:S01]  /*3730*/  UIADD3 UR15, UPT, UPT, UR15, -0x1, URZ ;  /* 0xffffffff0f0f7890 */ /* 0x000fe2000fffe0ff */
[----:B------:R2:W-:Y:S01]  /*3740*/  UTCQMMA gdesc[UR26], gdesc[UR24], tmem[UR9], tmem[UR22], idesc[UR23], UP4 ;  /* 0x00ff16181a0075ea */ /* 0x0005e2000a000309 */
[----:B------:R-:W-:Y:S01]  /*3750*/  UPLOP3.LUT UP4, UPT, UPT, UPT, UPT, 0x80, 0x8 ;  /* 0x000000000008789c */ /* 0x000fe20003f8f070 */
[----:B------:R-:W-:Y:S01]  /*3760*/  UMOV UR29, 0x80004020 ;  /* 0x80004020001d7882 */ /* 0x000fe20000000000 */
[----:B------:R-:W-:Y:S01]  /*3770*/  UMOV UR14, UR17 ;  /* 0x00000011000e7c82 */ /* 0x000fe20008000000 */
[----:B------:R2:W-:Y:S01]  /*3780*/  UTCQMMA gdesc[UR28], gdesc[UR30], tmem[UR9], tmem[UR20], idesc[UR21], UPT ;  /* 0x00ff141e1c0075ea */ /* 0x0005e2000b800309 */
[----:B------:R2:W-:Y:S01]  /*3790*/  UTCBAR [UR7], URZ ;  /* 0x000000ff070073e9 */ /* 0x0005e200080000ff */
[----:B------:R-:W-:Y:S06]  /*37a0*/  BRA.U UP0, `(.L_x_65) ;  /* 0xfffffffd00787547 */ /* 0x000fec000b83ffff */
.L_x_62:
[----:B------:R-:W-:Y:S01]  /*37b0*/  UIADD3 UR18, UPT, UPT, UR18, 0x1, URZ ;  /* 0x0000000112127890 */ /* 0x000fe2000fffe0ff */
[C---:B------:R-:W-:Y:S01]  /*37c0*/  ISETP.NE.AND P0, PT, R10.reuse, 0x2, PT ;  /* 0x000000020a00780c */ /* 0x040fe20003f05270 */
[----:B------:R-:W-:Y:S02]  /*37d0*/  UIADD3 UR8, UPT, UPT, UR8, 0x110, URZ ;  /* 0x0000011008087890 */ /* 0x000fe4000fffe0ff */
[----:B------:R-:W-:Y:S01]  /*37e0*/  UISETP.NE.AND UP0, UPT, UR18, 0x4, UPT ;  /* 0x000000041200788c */ /* 0x000fe2000bf05270 */
[----:B-12---:R-:W-:Y:S02]  /*37f0*/  SEL R0, RZ, 0x1, P0 ;  /* 0x00000001ff007807 */ /* 0x006fe40000000000 */
[----:B------:R-:W-:Y:S01]  /*3800*/  SEL R10, R10, RZ, P0 ;  /* 0x000000ff0a0a7207 */ /* 0x000fe20000000000 */
[----:B------:R-:W-:Y:S01]  /*3810*/  USEL UR4, URZ, 0x1, UP0 ;  /* 0x00000001ff047887 */ /* 0x000fe20008000000 */
[----:B------:R-:W-:Y:S01]  /*3820*/  LOP3.LUT R9, R9, R0, RZ, 0x3c, !PT ;  /* 0x0000000009097212 */ /* 0x000fe200078e3cff */
[----:B------:R-:W-:Y:S01]  /*3830*/  USEL UR18, UR18, URZ, UP0 ;  /* 0x000000ff12127287 */ /* 0x000fe20008000000 */
[----:B------:R1:W-:Y:S03]  /*3840*/  UTCBAR [UR8], URZ ;  /* 0x000000ff080073e9 */ /* 0x0003e600080000ff */
[----:B------:R-:W-:Y:S01]  /*3850*/  LOP3.LUT R11, R11, UR4, RZ, 0x3c, !PT ;  /* 0x000000040b0b7c12 */ /* 0x000fe2000f8e3cff */
[----:B------:R-:W-:Y:S07]  /*3860*/  @P1 BRA `(.L_x_66) ;  /* 0xfffffff800b01947 */ /* 0x000fee000383ffff */
[----:B------:R-:W2:Y:S01]  /*3870*/  S2UR UR4, SR_CgaCtaId ;  /* 0x00000000000479c3 */ /* 0x000ea20000008800 */
[----:B------:R-:W-:Y:S01]  /*3880*/  ELECT P0, URZ, PT ;  /* 0x0000000000ff782f */ /* 0x000fe20003800000 */
[----:B------:R-:W-:Y:S01]  /*3890*/  IMAD.MOV.U32 R0, RZ, RZ, 0x1 ;  /* 0x00000001ff007424 */ /* 0x000fe200078e00ff */
[----:B------:R-:W-:Y:S01]  /*38a0*/  UIADD3 UR6, UPT, UPT, UR6, 0x130, URZ ;  /* 0x0000013006067890 */ /* 0x000fe2000fffe0ff */
[----:B------:R-:W-:Y:S01]  /*38b0*/  SHF.L.U32 R2, R11, 0x1f, RZ ;  /* 0x0000001f0b027819 */ /* 0x000fe200000006ff */
[----:B------:R-:W-:-:S03]  /*38c0*/  UMOV UR5, 0x40 ;  /* 0x0000004000057882 */ /* 0x000fc60000000000 */
[----:B------:R-:W-:Y:S01]  /*38d0*/  UVIRTCOUNT.DEALLOC.SMPOOL 0x80 ;  /* 0x000000800000784c */ /* 0x000fe20000000000 */
[----:B--2---:R-:W-:Y:S02]  /*38e0*/  ULEA UR4, UR4, UR5, 0x18 ;  /* 0x0000000504047291 */ /* 0x004fe4000f8ec0ff */
[----:B------:R-:W-:-:S07]  /*38f0*/  ULEA UR5, UR18, UR6, 0x3 ;  /* 0x0000000612057291 */ /* 0x000fce000f8e18ff */
[----:B------:R2:W-:Y:S02]  /*3900*/  @P0 STS.U8 [UR4+0x1c], R0 ;  /* 0x00001c00ff000988 */ /* 0x0005e40008000004 */
[----:B------:R-:W3:Y:S02]  /*3910*/  SYNCS.PHASECHK.TRANS64.TRYWAIT P0, [UR5], R2 ;  /* 0x00000002ff0075a7 */ /* 0x000ee40008001105 */
[----:B--23--:R-:W-:Y:S05]  /*3920*/  @!P0 BRA `(.L_x_67) ;  /* 0x0000006000588947 */ /* 0x00cfea0003800000 */
.L_x_164:
[----:B------:R-:W-:-:S04]  /*3930*/  UIADD3 UR7, UPT, UPT, UR18, 0x1, URZ ;  /* 0x0000000112077890 */ /* 0x000fc8000fffe0ff */
[----:B------:R-:W-:-:S04]  /*3940*/  UISETP.NE.AND UP0, UPT, UR7, 0x4, UPT ;  /* 0x000000040700788c */ /* 0x000fc8000bf05270 */
[----:B-1----:R-:W-:Y:S02]  /*3950*/  USEL UR8, URZ, 0x1, UP0 ;  /* 0x00000001ff087887 */ /* 0x002fe40008000000 */
[----:B------:R-:W-:-:S04]  /*3960*/  USEL UR7, UR7, URZ, UP0 ;  /* 0x000000ff07077287 */ /* 0x000fc80008000000 */
[----:B------:R-:W-:Y:S01]  /*3970*/  ULEA UR5, UR7, UR6, 0x3 ;  /* 0x0000000607057291 */ /* 0x000fe2000f8e18ff */
[----:B--2---:R-:W-:-:S04]  /*3980*/  LOP3.LUT R2, R11, UR8, RZ, 0x3c, !PT ;  /* 0x000000080b027c12 */ /* 0x004fc8000f8e3cff */
[----:B------:R-:W-:-:S04]  /*3990*/  SHF.L.U32 R3, R2, 0x1f, RZ ;  /* 0x0000001f02037819 */ /* 0x000fc800000006ff */
[----:B------:R-:W1:Y:S02]  /*39a0*/  SYNCS.PHASECHK.TRANS64.TRYWAIT P0, [UR5], R3 ;  /* 0x00000003ff0075a7 */ /* 0x000e640008001105 */
[----:B-1----:R-:W-:Y:S05]  /*39b0*/  @!P0 BRA `(.L_x_68) ;  /* 0x00000060004c8947 */ /* 0x002fea0003800000 */
.L_x_166:
        /* <DEDUP_REMOVED lines=9> */
.L_x_168:
[----:B------:R-:W-:-:S04]  /*3a50*/  UIADD3 UR7, UPT, UPT, UR7, 0x1, URZ ;  /* 0x0000000107077890 */ /* 0x000fc8000fffe0ff */
[----:B------:R-:W-:-:S04]  /*3a60*/  UISETP.NE.AND UP0, UPT, UR7, 0x4, UPT ;  /* 0x000000040700788c */ /* 0x000fc8000bf05270 */
[----:B------:R-:W-:Y:S02]  /*3a70*/  USEL UR5, URZ, 0x1, UP0 ;  /* 0x00000001ff057887 */ /* 0x000fe40008000000 */
[----:B------:R-:W-:-:S04]  /*3a80*/  USEL UR7, UR7, URZ, UP0 ;  /* 0x000000ff07077287 */ /* 0x000fc80008000000 */
[----:B------:R-:W-:Y:S01]  /*3a90*/  ULEA UR7, UR7, UR6, 0x3 ;  /* 0x0000000607077291 */ /* 0x000fe2000f8e18ff */
[----:B------:R-:W-:-:S04]  /*3aa0*/  LOP3.LUT R2, R2, UR5, RZ, 0x3c, !PT ;  /* 0x0000000502027c12 */ /* 0x000fc8000f8e3cff */
[----:B------:R-:W-:-:S04]  /*3ab0*/  SHF.L.U32 R2, R2, 0x1f, RZ ;  /* 0x0000001f02027819 */ /* 0x000fc800000006ff */
[----:B------:R-:W2:Y:S02]  /*3ac0*/  SYNCS.PHASECHK.TRANS64.TRYWAIT P0, [UR7], R2 ;  /* 0x00000002ff0075a7 */ /* 0x000ea40008001107 */
[----:B--2---:R-:W-:Y:S05]  /*3ad0*/  @!P0 BRA `(.L_x_70) ;  /* 0x0000006000348947 */ /* 0x004fea0003800000 */
.L_x_170:
[----:B------:R-:W-:Y:S01]  /*3ae0*/  NOP ;  /* 0x0000000000007918 */ /* 0x000fe20000000000 */
[----:B-1----:R-:W1:Y:S01]  /*3af0*/  LDS R0, [UR4+0x14] ;  /* 0x00001404ff007984 */ /* 0x002e620008000800 */
[----:B------:R-:W-:Y:S01]  /*3b00*/  ULOP3.LUT UR6, UR19, 0xffff, URZ, 0xc0, !UPT ;  /* 0x0000ffff13067892 */ /* 0x000fe2000f8ec0ff */
[----:B------:R-:W-:Y:S01]  /*3b10*/  UMOV UR8, 0xffff ;  /* 0x0000ffff00087882 */ /* 0x000fe20000000000 */
[----:B------:R-:W-:Y:S02]  /*3b20*/  UMOV UR5, 0x1 ;  /* 0x0000000100057882 */ /* 0x000fe40000000000 */
[----:B------:R-:W-:-:S04]  /*3b30*/  USHF.R.U32.HI UR6, URZ, 0x5, UR6 ;  /* 0x00000005ff067899 */ /* 0x000fc80008011606 */
[----:B------:R-:W-:Y:S02]  /*3b40*/  USHF.L.U32 UR8, UR8, UR6, URZ ;  /* 0x0000000608087299 */ /* 0x000fe400080006ff */
[----:B------:R-:W-:-:S04]  /*3b50*/  USHF.L.U32 UR5, UR5, UR6, URZ ;  /* 0x0000000605057299 */ /* 0x000fc800080006ff */
[----:B-1----:R-:W-:-:S04]  /*3b60*/  LOP3.LUT R0, R0, UR8, RZ, 0xc0, !PT ;  /* 0x0000000800007c12 */ /* 0x002fc8000f8ec0ff */
[----:B------:R-:W-:-:S13]  /*3b70*/  ISETP.NE.AND P0, PT, R0, UR8, PT ;  /* 0x0000000800007c0c */ /* 0x000fda000bf05270 */
[----:B------:R-:W-:Y:S05]  /*3b80*/  @P0 BRA `(.L_x_71) ;  /* 0x0000000000580947 */ /* 0x000fea0003800000 */
[----:B------:R-:W1:Y:S02]  /*3b90*/  LDS R0, [UR4+0x18] ;  /* 0x00001804ff007984 */ /* 0x000e640008000800 */
[----:B-1----:R-:W-:-:S04]  /*3ba0*/  LOP3.LUT R0, R0, UR5, RZ, 0xc0, !PT ;  /* 0x0000000500007c12 */ /* 0x002fc8000f8ec0ff */
[----:B------:R-:W-:-:S13]  /*3bb0*/  ISETP.NE.AND P0, PT, R0, UR5, PT ;  /* 0x0000000500007c0c */ /* 0x000fda000bf05270 */
[----:B------:R-:W-:Y:S05]  /*3bc0*/  @P0 BRA `(.L_x_72) ;  /* 0x00000000003c0947 */ /* 0x000fea0003800000 */
[----:B------:R-:W1:Y:S01]  /*3bd0*/  S2R R2, SR_LANEID ;  /* 0x0000000000027919 */ /* 0x000e620000000000 */
[----:B------:R-:W-:Y:S01]  /*3be0*/  ULOP3.LUT UR8, URZ, UR8, URZ, 0x33, !UPT ;  /* 0x00000008ff087292 */ /* 0x000fe2000f8e33ff */
[----:B------:R-:W-:Y:S02]  /*3bf0*/  VOTEU.ANY UR7, UPT, PT ;  /* 0x0000000000077886 */ /* 0x000fe400038e0100 */
[----:B------:R-:W-:-:S03]  /*3c00*/  UFLO.U32 UR7, UR7 ;  /* 0x00000007000772bd */ /* 0x000fc600080e0000 */
[----:B------:R-:W-:-:S04]  /*3c10*/  IMAD.U32 R0, RZ, RZ, UR8 ;  /* 0x00000008ff007e24 */ /* 0x000fc8000f8e00ff */
[----:B------:R2:W3:Y:S02]  /*3c20*/  REDUX UR6, R0 ;  /* 0x00000000000673c4 */ /* 0x0004e40000000000 */
[----:B------:R1:W-:Y:S02]  /*3c30*/  UTCATOMSWS.AND URZ, UR8 ;  /* 0x0000000800ff79e3 */ /* 0x0003e40008000000 */
[----:B-1----:R-:W-:Y:S02]  /*3c40*/  ISETP.EQ.U32.AND P0, PT, R2, UR7, PT ;  /* 0x0000000702007c0c */ /* 0x002fe4000bf02070 */
[----:B--2---:R-:W-:Y:S02]  /*3c50*/  LOP3.LUT R0, RZ, UR5, RZ, 0x33, !PT ;  /* 0x00000005ff007c12 */ /* 0x004fe4000f8e33ff */
[----:B---3--:R-:W-:Y:S02]  /*3c60*/  MOV R2, UR6 ;  /* 0x0000000600027c02 */ /* 0x008fe40008000f00 */
[----:B------:R-:W1:Y:S07]  /*3c70*/  REDUX UR5, R0 ;  /* 0x00000000000573c4 */ /* 0x000e6e0000000000 */
[----:B------:R2:W-:Y:S01]  /*3c80*/  @P0 ATOMS.AND RZ, [UR4+0x14], R2 ;  /* 0x00001402ffff098c */ /* 0x0005e2000a800004 */
[----:B-1----:R-:W-:-:S05]  /*3c90*/  IMAD.U32 R0, RZ, RZ, UR5 ;  /* 0x00000005ff007e24 */ /* 0x002fca000f8e00ff */
[----:B------:R2:W-:Y:S01]  /*3ca0*/  @P0 ATOMS.AND RZ, [UR4+0x18], R0 ;  /* 0x00001800ffff098c */ /* 0x0005e2000a800004 */
[----:B------:R-:W-:Y:S05]  /*3cb0*/  BRA `(.L_x_73) ;  /* 0x0000000000147947 */ /* 0x000fea0003800000 */
.L_x_72:
[----:B------:R-:W-:Y:S02]  /*3cc0*/  MOV R2, 0x3ce0 ;  /* 0x00003ce000027802 */ /* 0x000fe40000000f00 */
[----:B----45:R-:W-:Y:S05]  /*3cd0*/  CALL.REL.NOINC `($__internal_0_$__cuda_sm10x_tcgen05_guardrail_trap_col_being_dealloced_not_returned_by_alloc) ;  /* 0x0000006400187944 */ /* 0x030fea0003c00000 */
[----:B------:R-:W-:Y:S05]  /*3ce0*/  BRA `(.L_x_73) ;  /* 0x0000000000087947 */ /* 0x000fea0003800000 */
.L_x_71:
[----:B------:R-:W-:Y:S02]  /*3cf0*/  MOV R2, 0x3d10 ;  /* 0x00003d1000027802 */ /* 0x000fe40000000f00 */
[----:B----45:R-:W-:Y:S05]  /*3d00*/  CALL.REL.NOINC `($__internal_2_$__cuda_sm10x_tcgen05_guardrail_trap_unallocated_columns_being_dealloced) ;  /* 0x0000006400247944 */ /* 0x030fea0003c00000 */
.L_x_73:
[----:B------:R-:W-:Y:S01]  /*3d10*/  NOP ;  /* 0x0000000000007918 */ /* 0x000fe20000000000 */
[----:B------:R-:W-:Y:S05]  /*3d20*/  EXIT ;  /* 0x000000000000794d */ /* 0x000fea0003800000 */
.L_x_55:
[----:B------:R-:W-:-:S09]  /*3d30*/  UISETP.NE.OR UP2, UPT, UR8, 0x3, !UP2 ;  /* 0x000000030800788c */ /* 0x000fd2000d745670 */
[----:B------:R-:W-:Y:S05]  /*3d40*/  BRA.U UP2, `(.L_x_74) ;  /* 0x0000001102087547 */ /* 0x000fea000b800000 */
[----:B------:R-:W1:Y:S01]  /*3d50*/  LDC R0, c[0x0][0xb30] ;  /* 0x0002cc00ff007b82 */ /* 0x000e620000000800 */
[----:B------:R-:W2:Y:S01]  /*3d60*/  LDCU.64 UR8, c[0x0][0x888] ;  /* 0x00011100ff0877ac */ /* 0x000ea20008000a00 */
[----:B------:R-:W-:Y:S02]  /*3d70*/  HFMA2 R27, -RZ, RZ, 0, 0 ;  /* 0x00000000ff1b7431 */ /* 0x000fe400000001ff */
[----:B------:R-:W-:Y:S01]  /*3d80*/  IMAD.MOV.U32 R29, RZ, RZ, 0x1 ;  /* 0x00000001ff1d7424 */ /* 0x000fe200078e00ff */
[----:B------:R-:W-:Y:S01]  /*3d90*/  MOV R25, 0x1000 ;  /* 0x0000100000197802 */ /* 0x000fe20000000f00 */
[----:B------:R-:W4:Y:S01]  /*3da0*/  LDCU.64 UR4, c[0x0][0x890] ;  /* 0x00011200ff0477ac */ /* 0x000f220008000a00 */
[----:B------:R-:W-:Y:S01]  /*3db0*/  IMAD.MOV.U32 R28, RZ, RZ, RZ ;  /* 0x000000ffff1c7224 */ /* 0x000fe200078e00ff */
[----:B------:R-:W3:Y:S01]  /*3dc0*/  LDC R24, c[0x0][0x370] ;  /* 0x0000dc00ff187b82 */ /* 0x000ee20000000800 */
[----:B------:R-:W-:Y:S01]  /*3dd0*/  UMOV UR7, 0x400 ;  /* 0x0000040000077882 */ /* 0x000fe20000000000 */
[----:B------:R-:W-:-:S02]  /*3de0*/  UPLOP3.LUT UP1, UPT, UPT, UPT, UPT, 0x40, 0x4 ;  /* 0x000000000004789c */ /* 0x000fc40003f2e870 */
[----:B------:R-:W-:-:S04]  /*3df0*/  ULEA UR7, UR37, UR7, 0x18 ;  /* 0x0000000725077291 */ /* 0x000fc8000f8ec0ff */
[----:B------:R-:W3:Y:S01]  /*3e00*/  LDC R3, c[0x0][0xb0c] ;  /* 0x0002c300ff037b82 */ /* 0x000ee20000000800 */
[----:B------:R-:W-:Y:S02]  /*3e10*/  UIADD3 UR13, UPT, UPT, UR7, 0xb8, URZ ;  /* 0x000000b8070d7890 */ /* 0x000fe4000fffe0ff */
[----:B--2---:R-:W-:Y:S02]  /*3e20*/  UISETP.NE.U32.AND UP2, UPT, UR8, URZ, UPT ;  /* 0x000000ff0800728c */ /* 0x004fe4000bf45070 */
[----:B------:R-:W-:Y:S02]  /*3e30*/  UIADD3 UR33, UPT, UPT, UR7, 0xa0, URZ ;  /* 0x000000a007217890 */ /* 0x000fe4000fffe0ff */
[----:B----4-:R-:W-:Y:S01]  /*3e40*/  UISETP.NE.U32.AND UP3, UPT, UR4, URZ, UPT ;  /* 0x000000ff0400728c */ /* 0x010fe2000bf65070 */
[----:B------:R-:W2:Y:S01]  /*3e50*/  LDC R18, c[0x0][0xb20] ;  /* 0x0002c800ff127b82 */ /* 0x000ea20000000800 */
[----:B-1----:R-:W-:Y:S01]  /*3e60*/  ISETP.NE.AND P1, PT, R0, 0x1, PT ;  /* 0x000000010000780c */ /* 0x002fe20003f25270 */
[----:B------:R-:W-:-:S02]  /*3e70*/  UISETP.NE.AND.EX UP2, UPT, UR9, URZ, UPT, UP2 ;  /* 0x000000ff0900728c */ /* 0x000fc4000bf45320 */
[----:B------:R-:W-:Y:S02]  /*3e80*/  UIADD3 UR25, UPT, UPT, UR7, 0xa8, URZ ;  /* 0x000000a807197890 */ /* 0x000fe4000fffe0ff */
[----:B------:R-:W-:Y:S02]  /*3e90*/  UIADD3 UR17, UPT, UPT, UR7, 0xb0, URZ ;  /* 0x000000b007117890 */ /* 0x000fe4000fffe0ff */
[----:B------:R-:W1:Y:S01]  /*3ea0*/  LDC.64 R30, c[0x0][0x348] ;  /* 0x0000d200ff1e7b82 */ /* 0x000e620000000a00 */
[----:B------:R-:W-:Y:S02]  /*3eb0*/  UPRMT UR13, UR37, 0x654, UR13 ;  /* 0x00000654250d7896 */ /* 0x000fe4000800000d */
[----:B------:R-:W-:-:S05]  /*3ec0*/  UISETP.NE.AND.EX UP3, UPT, UR5, URZ, UPT, UP3 ;  /* 0x000000ff0500728c */ /* 0x000fca000bf65330 */
[----:B------:R-:W4:Y:S08]  /*3ed0*/  LDC.64 R16, c[0x0][0xb10] ;  /* 0x0002c400ff107b82 */ /* 0x000f300000000a00 */
[----:B------:R-:W1:Y:S08]  /*3ee0*/  LDC.64 R6, c[0x0][0xb18] ;  /* 0x0002c600ff067b82 */ /* 0x000e700000000a00 */
[----:B------:R-:W1:Y:S08]  /*3ef0*/  LDC.64 R4, c[0x0][0xb28] ;  /* 0x0002ca00ff047b82 */ /* 0x000e700000000a00 */
[----:B--23--:R-:W1:Y:S02]  /*3f00*/  LDC R19, c[0x0][0x374] ;  /* 0x0000dd00ff137b82 */ /* 0x00ce640000000800 */
.L_x_85:
[C---:B------:R-:W-:Y:S02]  /*3f10*/  LEA R0, R28.reuse, UR7, 0x3 ;  /* 0x000000071c007c11 */ /* 0x040fe4000f8e18ff */
[----:B------:R-:W-:Y:S02]  /*3f20*/  SHF.L.U32 R2, R27, 0x1f, RZ ;  /* 0x0000001f1b027819 */ /* 0x000fe400000006ff */
[----:B------:R-:W-:Y:S02]  /*3f30*/  LEA R20, R28, UR7, 0x4 ;  /* 0x000000071c147c11 */ /* 0x000fe4000f8e20ff */
[----:B--2---:R-:W2:Y:S02]  /*3f40*/  SYNCS.PHASECHK.TRANS64.TRYWAIT P0, [R0+URZ+0xf0], R2 ;  /* 0x0000f002000075a7 */ /* 0x004ea400080011ff */
[----:B--2---:R-:W-:Y:S05]  /*3f50*/  @!P0 BRA `(.L_x_75) ;  /* 0x0000005c002c8947 */ /* 0x004fea0003800000 */
.L_x_171:
[----:B------:R-:W-:Y:S01]  /*3f60*/  ISETP.GE.AND P0, PT, R40, 0x1, PT ;  /* 0x000000012800780c */ /* 0x000fe20003f06270 */
[----:B------:R-:W3:Y:S01]  /*3f70*/  LDS.128 R20, [R20+0x180] ;  /* 0x0001800014147984 */ /* 0x000ee20000000c00 */
[----:B--2---:R-:W-:Y:S01]  /*3f80*/  VIADD R0, R0, 0x100 ;  /* 0x0000010000007836 */ /* 0x004fe20000000000 */
[----:B------:R-:W-:Y:S01]  /*3f90*/  @!PT LDS RZ, [RZ] ;  /* 0x00000000fffff984 */ /* 0x000fe20000000800 */
[----:B------:R-:W-:Y:S01]  /*3fa0*/  @!PT LDS RZ, [RZ] ;  /* 0x00000000fffff984 */ /* 0x000fe20000000800 */
[----:B------:R-:W-:Y:S01]  /*3fb0*/  @!PT LDS RZ, [RZ] ;  /* 0x00000000fffff984 */ /* 0x000fe20000000800 */
[----:B------:R-:W-:Y:S01]  /*3fc0*/  @!PT LDS RZ, [RZ] ;  /* 0x00000000fffff984 */ /* 0x000fe20000000800 */
[----:B------:R2:W-:Y:S06]  /*3fd0*/  MEMBAR.ALL.CTA ;  /* 0x0000000000007992 */ /* 0x0005ec0000008000 */
[----:B--2---:R-:W2:Y:S01]  /*3fe0*/  FENCE.VIEW.ASYNC.S ;  /* 0x00000000000073c6 */ /* 0x004ea20000000000 */
[----:B------:R-:W-:Y:S04]  /*3ff0*/  PRMT R0, RZ, 0x654, R0 ;  /* 0x00000654ff007816 */ /* 0x000fe80000000000 */
[----:B--2---:R2:W-:Y:S01]  /*4000*/  SYNCS.ARRIVE.TRANS64.RED.A1T0 RZ, [R0+URZ], RZ ;  /* 0x000000ff00ff79a7 */ /* 0x0045e200081004ff */
[----:B---3--:R-:W-:Y:S11]  /*4010*/  LOP3.LUT P3, RZ, R22, 0x1, RZ, 0xc0, !PT ;  /* 0x0000000116ff7812 */ /* 0x008ff6000786c0ff */
[----:B------:R-:W-:Y:S02]  /*4020*/  @!UPT UIADD3 URZ, UPT, UPT, URZ, URZ, URZ ;  /* 0x000000fffffff290 */ /* 0x000fe4000fffe0ff */
[----:B------:R-:W-:Y:S02]  /*4030*/  @P3 MOV R11, R20 ;  /* 0x00000014000b3202 */ /* 0x000fe40000000f00 */
[----:B------:R-:W-:Y:S01]  /*4040*/  @P3 LOP3.LUT R10, R21, 0xffff, RZ, 0xc0, !PT ;  /* 0x0000ffff150a3812 */ /* 0x000fe200078ec0ff */
[----:B--2---:R-:W-:Y:S06]  /*4050*/  @!P0 BRA `(.L_x_76) ;  /* 0x0000000000a48947 */ /* 0x004fec0003800000 */
[-C--:B-1----:R-:W-:Y:S01]  /*4060*/  IMAD.HI.U32 R0, R19, R7.reuse, RZ ;  /* 0x0000000713007227 */ /* 0x082fe200078e00ff */
[----:B------:R-:W-:Y:S02]  /*4070*/  ISETP.NE.AND P0, PT, R6, 0x1, PT ;  /* 0x000000010600780c */ /* 0x000fe40003f05270 */
[----:B------:R-:W-:Y:S01]  /*4080*/  ISETP.NE.AND P2, PT, R40, 0x1, PT ;  /* 0x000000012800780c */ /* 0x000fe20003f45270 */
[----:B----4-:R-:W-:Y:S01]  /*4090*/  IMAD.HI.U32 R9, R24, R16, RZ ;  /* 0x0000001018097227 */ /* 0x010fe200078e00ff */
[----:B------:R-:W-:Y:S02]  /*40a0*/  SHF.R.U32.HI R0, RZ, R18, R0 ;  /* 0x00000012ff007219 */ /* 0x000fe40000011600 */
[----:B------:R-:W-:Y:S01]  /*40b0*/  ISETP.NE.AND P4, PT, R3, 0x1, PT ;  /* 0x000000010300780c */ /* 0x000fe20003f85270 */
[----:B------:R-:W-:Y:S01]  /*40c0*/  IMAD.HI.U32 R13, R10, R7, RZ ;  /* 0x000000070a0d7227 */ /* 0x000fe200078e00ff */
[----:B------:R-:W-:Y:S02]  /*40d0*/  SHF.R.U32.HI R9, RZ, R17, R9 ;  /* 0x00000011ff097219 */ /* 0x000fe40000011609 */
[----:B------:R-:W-:Y:S01]  /*40e0*/  SEL R0, R19, R0, !P0 ;  /* 0x0000000013007207 */ /* 0x000fe20004000000 */
[----:B------:R-:W-:Y:S01]  /*40f0*/  IMAD.HI.U32 R12, R11, R16, RZ ;  /* 0x000000100b0c7227 */ /* 0x000fe200078e00ff */
[----:B------:R-:W-:Y:S03]  /*4100*/  SEL R9, R24, R9, !P4 ;  /* 0x0000000918097207 */ /* 0x000fe60006000000 */
[-C--:B------:R-:W-:Y:S01]  /*4110*/  IMAD.HI.U32 R8, R0, R4.reuse, RZ ;  /* 0x0000000400087227 */ /* 0x080fe200078e00ff */
[----:B------:R-:W-:Y:S03]  /*4120*/  SHF.R.U32.HI R12, RZ, R17, R12 ;  /* 0x00000011ff0c7219 */ /* 0x000fe6000001160c */
[----:B------:R-:W-:Y:S01]  /*4130*/  IMAD.HI.U32 R2, R9, R4, RZ ;  /* 0x0000000409027227 */ /* 0x000fe200078e00ff */
[-C--:B------:R-:W-:Y:S02]  /*4140*/  @P2 SHF.R.U32.HI R0, RZ, R5.reuse, R8 ;  /* 0x00000005ff002219 */ /* 0x080fe40000011608 */
[----:B------:R-:W-:Y:S02]  /*4150*/  SHF.R.U32.HI R8, RZ, R18, R13 ;  /* 0x00000012ff087219 */ /* 0x000fe4000001160d */
[----:B------:R-:W-:Y:S01]  /*4160*/  @P2 SHF.R.U32.HI R9, RZ, R5, R2 ;  /* 0x00000005ff092219 */ /* 0x000fe20000011602 */
[----:B------:R-:W-:Y:S01]  /*4170*/  IMAD R0, R40, R0, RZ ;  /* 0x0000000028007224 */ /* 0x000fe200078e02ff */
[----:B------:R-:W-:Y:S02]  /*4180*/  SEL R8, R10, R8, !P0 ;  /* 0x000000080a087207 */ /* 0x000fe40004000000 */
[----:B------:R-:W-:Y:S01]  /*4190*/  SEL R2, R11, R12, !P4 ;  /* 0x0000000c0b027207 */ /* 0x000fe20006000000 */
[----:B------:R-:W-:Y:S01]  /*41a0*/  IMAD R12, R40, R9, RZ ;  /* 0x00000009280c7224 */ /* 0x000fe200078e02ff */
[C---:B------:R-:W-:Y:S01]  /*41b0*/  ISETP.GE.AND P0, PT, R8.reuse, R0, PT ;  /* 0x000000000800720c */ /* 0x040fe20003f06270 */
[----:B------:R-:W-:Y:S03]  /*41c0*/  IMAD.HI.U32 R0, R8, R4, RZ ;  /* 0x0000000408007227 */ /* 0x000fe600078e00ff */
[----:B------:R-:W-:Y:S02]  /*41d0*/  ISETP.GE.OR P0, PT, R2, R12, P0 ;  /* 0x0000000c0200720c */ /* 0x000fe40000706670 */
[-C--:B------:R-:W-:Y:S04]  /*41e0*/  SHF.R.U32.HI R0, RZ, R5.reuse, R0 ;  /* 0x00000005ff007219 */ /* 0x080fe80000011600 */
[----:B------:R-:W-:Y:S05]  /*41f0*/  SEL R13, R8, R0, !P2 ;  /* 0x00000000080d7207 */ /* 0x000fea0005000000 */
[----:B------:R-:W-:Y:S02]  /*4200*/  IMAD.MOV R12, RZ, RZ, -R13 ;  /* 0x000000ffff0c7224 */ /* 0x000fe400078e0a0d */
[----:B------:R-:W-:Y:S04]  /*4210*/  @!P0 IMAD.HI.U32 R0, R2, R4, RZ ;  /* 0x0000000402008227 */ /* 0x000fe800078e00ff */
[----:B------:R-:W-:Y:S01]  /*4220*/  IMAD R12, R40, R12, R8 ;  /* 0x0000000c280c7224 */ /* 0x000fe200078e0208 */
[----:B------:R-:W-:Y:S04]  /*4230*/  @!P0 SHF.R.U32.HI R0, RZ, R5, R0 ;  /* 0x00000005ff008219 */ /* 0x000fe80000011600 */
[----:B------:R-:W-:Y:S04]  /*4240*/  @!P0 SEL R0, R2, R0, !P2 ;  /* 0x0000000002008207 */ /* 0x000fe80005000000 */
[----:B------:R-:W-:Y:S01]  /*4250*/  @!P0 IADD3 R13, PT, PT, R13, -R0, RZ ;  /* 0x800000000d0d8210 */ /* 0x000fe20007ffe0ff */
[----:B------:R-:W-:Y:S01]  /*4260*/  @!P0 IMAD R0, R9, R12, R0 ;  /* 0x0000000c09008224 */ /* 0x000fe200078e0200 */
[----:B------:R-:W-:Y:S01]  /*4270*/  IADD3 R9, PT, PT, -R8, RZ, RZ ;  /* 0x000000ff08097210 */ /* 0x000fe20007ffe1ff */
[--C-:B------:R-:W-:Y:S02]  /*4280*/  IMAD.MOV R12, RZ, RZ, -R2.reuse ;  /* 0x000000ffff0c7224 */ /* 0x100fe400078e0a02 */
[----:B------:R-:W-:Y:S02]  /*4290*/  @!P0 IMAD R8, R13, R40, R2 ;  /* 0x000000280d088224 */ /* 0x000fe400078e0202 */
[----:B------:R-:W-:Y:S02]  /*42a0*/  @!P0 IMAD.MOV.U32 R2, RZ, RZ, R0 ;  /* 0x000000ffff028224 */ /* 0x000fe400078e0000 */
[----:B------:R-:W-:Y:S02]  /*42b0*/  IMAD R11, R3, R12, R11 ;  /* 0x0000000c030b7224 */ /* 0x000fe400078e020b */
[----:B------:R-:W-:Y:S02]  /*42c0*/  IMAD R10, R6, R9, R10 ;  /* 0x00000009060a7224 */ /* 0x000fe400078e020a */
[----:B------:R-:W-:Y:S02]  /*42d0*/  IMAD R11, R2, R3, R11 ;  /* 0x00000003020b7224 */ /* 0x000fe400078e020b */
[----:B------:R-:W-:Y:S02]  /*42e0*/  IMAD R10, R8, R6, R10 ;  /* 0x00000006080a7224 */ /* 0x000fe400078e020a */
.L_x_76:
[----:B------:R-:W-:Y:S05]  /*42f0*/  BRA.U UP1, `(.L_x_77) ;  /* 0x0000000101107547 */ /* 0x000fea000b800000 */
[----:B------:R-:W-:Y:S04]  /*4300*/  MOV R2, UR6 ;  /* 0x0000000600027c02 */ /* 0x000fe80008000f00 */
[----:B------:R-:W-:Y:S04]  /*4310*/  SHF.L.U32 R2, R2, 0x1f, RZ ;  /* 0x0000001f02027819 */ /* 0x000fe800000006ff */
[----:B------:R-:W2:Y:S02]  /*4320*/  SYNCS.PHASECHK.TRANS64.TRYWAIT P0, [UR7+0xe8], R2 ;  /* 0x0000e802ff0075a7 */ /* 0x000ea40008001107 */
[----:B--2---:R-:W-:Y:S05]  /*4330*/  @!P0 BRA `(.L_x_78) ;  /* 0x0000005800488947 */ /* 0x004fea0003800000 */
.L_x_77:
[----:B------:R-:W-:Y:S02]  /*4340*/  R2UR UR35, R15 ;  /* 0x000000000f2372ca */ /* 0x000fe400000e0000 */
[----:B------:R-:W-:Y:S02]  /*4350*/  R2UR UR34, R14 ;  /* 0x000000000e2272ca */ /* 0x000fe400000e0000 */
[----:B------:R-:W-:Y:S02]  /*4360*/  ISETP.NE.U32.AND P2, PT, RZ, UR4, PT ;  /* 0x00000004ff007c0c */ /* 0x000fe4000bf45070 */
[----:B------:R-:W-:Y:S02]  /*4370*/  SHF.L.U32 R14, R29, 0x1f, RZ ;  /* 0x0000001f1d0e7819 */ /* 0x000fe400000006ff */
[----:B------:R-:W-:Y:S05]  /*4380*/  ISETP.NE.AND.EX P2, PT, RZ, UR5, PT, P2 ;  /* 0x00000005ff007c0c */ /* 0x000fea000bf45320 */
[----:B------:R-:W-:Y:S02]  /*4390*/  USHF.L.U32 UR35, UR35, 0x6, URZ ;  /* 0x0000000623237899 */ /* 0x000fe400080006ff */
[----:B------:R-:W-:Y:S01]  /*43a0*/  USHF.L.U32 UR34, UR34, 0x8, URZ ;  /* 0x0000000822227899 */ /* 0x000fe200080006ff */
[----:B------:R-:W-:Y:S11]  /*43b0*/  BRA.U !UP3, `(.L_x_79) ;  /* 0x000000010b347547 */ /* 0x000ff6000b800000 */
[----:B------:R-:W-:Y:S01]  /*43c0*/  UPLOP3.LUT UP0, UPT, UPT, UPT, UP2, 0x80, 0x8 ;  /* 0x000000000008789c */ /* 0x000fe20003f0f020 */
[----:B--2---:R-:W-:Y:S02]  /*43d0*/  HFMA2 R0, -RZ, RZ, 0, 5.9604644775390625e-08 ;  /* 0x00000001ff007431 */ /* 0x004fe400000001ff */
[----:B------:R-:W-:Y:S03]  /*43e0*/  IMAD.MOV.U32 R96, RZ, RZ, 0x1 ;  /* 0x00000001ff607424 */ /* 0x000fe600078e00ff */
[----:B------:R-:W-:Y:S05]  /*43f0*/  PLOP3.LUT P0, PT, PT, PT, UP0, 0x80, 0x8 ;  /* 0x000000000008781c */ /* 0x000fea0003f0f008 */
[----:B------:R-:W2:Y:S01]  /*4400*/  @UP0 LDCU.64 UR10, c[0x0][0x888] ;  /* 0x00011100ff0a07ac */ /* 0x000ea20008000a00 */
[----:B------:R-:W-:Y:S07]  /*4410*/  @UP0 UIMAD UR8, UR36, UR4, URZ ;  /* 0x00000004240802a4 */ /* 0x000fee000f8e02ff */
[----:B------:R-:W-:Y:S01]  /*4420*/  @!P0 PRMT R96, R0, 0x7610, R96 ;  /* 0x0000761000608816 */ /* 0x000fe20000000060 */
[----:B--2---:R-:W-:Y:S03]  /*4430*/  @UP0 UIMAD.WIDE UR10, UR8, 0x4, UR10 ;  /* 0x00000004080a08a5 */ /* 0x004fe6000f8e020a */
[----:B------:R-:W2:Y:S03]  /*4440*/  @!UP0 LDCU UR8, c[0x0][0x880] ;  /* 0x00011000ff0887ac */ /* 0x000ea60008000800 */
[----:B------:R-:W-:Y:S01]  /*4450*/  IMAD.U32 R8, RZ, RZ, UR10 ;  /* 0x0000000aff087e24 */ /* 0x000fe2000f8e00ff */
[----:B------:R-:W-:Y:S05]  /*4460*/  MOV R9, UR11 ;  /* 0x0000000b00097c02 */ /* 0x000fea0008000f00 */
[----:B-----5:R3:W5:Y:S02]  /*4470*/  @P0 LDG.E R49, desc[UR46][R8.64] ;  /* 0x0000002e08310981 */ /* 0x020764000c1e1900 */
[----:B--23--:R-:W-:Y:S07]  /*4480*/  @!P0 IMAD.U32 R49, RZ, RZ, UR8 ;  /* 0x00000008ff318e24 */ /* 0x00cfee000f8e00ff */
.L_x_79:
[----:B-----5:R-:W-:Y:S01]  /*4490*/  @!P2 FSETP.EQ.AND P0, PT, R49, RZ, PT ;  /* 0x000000ff3100a20b */ /* 0x020fe20003f02000 */
[----:B------:R-:W-:Y:S01]  /*44a0*/  @!UPT UIADD3 URZ, UPT, UPT, URZ, URZ, URZ ;  /* 0x000000fffffff290 */ /* 0x000fe2000fffe0ff */
[----:B------:R-:W-:Y:S11]  /*44b0*/  @!P2 BRA `(.L_x_80) ;  /* 0x000000000014a947 */ /* 0x000ff60003800000 */
[----:B------:R-:W-:Y:S02]  /*44c0*/  LOP3.LUT P2, RZ, R96, 0xff, RZ, 0xc0, !PT ;  /* 0x000000ff60ff7812 */ /* 0x000fe4000784c0ff */
[----:B------:R-:W-:Y:S04]  /*44d0*/  PLOP3.LUT P0, PT, PT, PT, UP0, 0x80, 0x8 ;  /* 0x000000000008781c */ /* 0x000fe80003f0f008 */
[----:B------:R-:W-:Y:S07]  /*44e0*/  PLOP3.LUT P0, PT, P0, PT, PT, 0x8, 0x80 ;  /* 0x000000000080781c */ /* 0x000fee000070e170 */
[----:B------:R-:W-:Y:S11]  /*44f0*/  @P2 FSETP.EQ.AND P0, PT, R49, RZ, PT ;  /* 0x000000ff3100220b */ /* 0x000ff60003f02000 */
[----:B------:R-:W-:Y:S02]  /*4500*/  @!UPT UIADD3 URZ, UPT, UPT, URZ, URZ, URZ ;  /* 0x000000fffffff290 */ /* 0x000fe4000fffe0ff */
.L_x_80:
[----:B------:R-:W3:Y:S01]  /*4510*/  SYNCS.PHASECHK.TRANS64.TRYWAIT P2, [UR7+0xc0], R14 ;  /* 0x0000c00eff0075a7 */ /* 0x000ee20008041107 */
[----:B------:R-:W-:Y:S04]  /*4520*/  ELECT P4, URZ, PT ;  /* 0x0000000000ff782f */ /* 0x000fe80003880000 */
[----:B------:R-:W-:Y:S11]  /*4530*/  PLOP3.LUT P4, PT, P0, P4, PT, 0xf2, 0x2f ;  /* 0x00000000002f781c */ /* 0x000ff60000789e72 */
[----:B------:R-:W-:Y:S02]  /*4540*/  @!UPT UIADD3 URZ, UPT, UPT, URZ, URZ, URZ ;  /* 0x000000fffffff290 */ /* 0x000fe4000fffe0ff */
[----:B-1----:R-:W-:Y:S05]  /*4550*/  @!P4 IADD3 R8, P0, PT, R30, 0x580, RZ ;  /* 0x000005801e08c810 */ /* 0x002fea0007f1e0ff */
[----:B--2---:R-:W-:Y:S01]  /*4560*/  @!P4 IMAD.X R2, RZ, RZ, R31, P0 ;  /* 0x000000ffff02c224 */ /* 0x004fe200000e061f */
[----:B---3--:R-:W-:Y:S07]  /*4570*/  @!P2 BRA `(.L_x_81) ;  /* 0x0000005400d0a947 */ /* 0x008fee0003800000 */
.L_x_174:
[----:B------:R-:W-:Y:S01]  /*4580*/  @!P4 R2UR UR8, R2 ;  /* 0x000000000208c2ca */ /* 0x000fe200000e0000 */
[----:B------:R-:W-:Y:S01]  /*4590*/  VOTEU.ALL UP1, P4 ;  /* 0x0000000000ff7886 */ /* 0x000fe20002020000 */
[----:B------:R-:W-:Y:S01]  /*45a0*/  @!P4 R2UR UR9, R8 ;  /* 0x000000000809c2ca */ /* 0x000fe200000e0000 */
[----:B-1----:R-:W-:Y:S01]  /*45b0*/  @!P4 IMAD.MOV.U32 R0, RZ, RZ, 0x1000 ;  /* 0x00001000ff00c424 */ /* 0x002fe200078e00ff */
[----:B------:R-:W-:Y:S01]  /*45c0*/  UMOV UR10, 0x0 ;  /* 0x00000000000a7882 */ /* 0x000fe20000000000 */
[----:B------:R-:W-:Y:S01]  /*45d0*/  UMOV UR11, 0x10000000 ;  /* 0x10000000000b7882 */ /* 0x000fe20000000000 */
[----:B------:R-:W-:Y:S01]  /*45e0*/  @!UP1 UIADD3 UR32, UPT, UPT, UR7, 0x200, URZ ;  /* 0x0000020007209890 */ /* 0x000fe2000fffe0ff */
[----:B------:R-:W-:Y:S06]  /*45f0*/  VOTEU.ALL UP1, P4 ;  /* 0x0000000000ff7886 */ /* 0x000fec0002020000 */
[----:B------:R-:W-:Y:S01]  /*4600*/  IMAD.U32 R9, RZ, RZ, UR8 ;  /* 0x00000008ff097e24 */ /* 0x000fe2000f8e00ff */
[----:B------:R-:W-:Y:S01]  /*4610*/  UPRMT UR8, UR37, 0x654, UR33 ;  /* 0x0000065425087896 */ /* 0x000fe20008000021 */
[----:B------:R-:W-:Y:S03]  /*4620*/  IMAD.U32 R8, RZ, RZ, UR9 ;  /* 0x00000009ff087e24 */ /* 0x000fe6000f8e00ff */
[----:B------:R-:W-:Y:S02]  /*4630*/  @!P4 R2UR UR15, R9 ;  /* 0x00000000090fc2ca */ /* 0x000fe400000e0000 */
[----:B------:R-:W-:Y:S02]  /*4640*/  @!P4 R2UR UR14, R8 ;  /* 0x00000000080ec2ca */ /* 0x000fe400000e0000 */
[----:B------:R-:W-:Y:S05]  /*4650*/  @!P4 IADD3 R8, P0, PT, R30, 0x580, RZ ;  /* 0x000005801e08c810 */ /* 0x000fea0007f1e0ff */
[----:B------:R-:W-:Y:S06]  /*4660*/  @!P4 IMAD.X R2, RZ, RZ, R31, P0 ;  /* 0x000000ffff02c224 */ /* 0x000fec00000e061f */
[----:B------:R1:W-:Y:S01]  /*4670*/  @!UP1 UTMALDG.3D [UR32], [UR14], desc[UR10] ;  /* 0x00000a200e0095b4 */ /* 0x0003e20008011000 */
[----:B------:R1:W-:Y:S01]  /*4680*/  @!P4 SYNCS.ARRIVE.TRANS64.RED.A0TR RZ, [UR7+0xa0], R0 ;  /* 0x0000a000ffffc9a7 */ /* 0x0003e20008300407 */
[----:B------:R-:W-:Y:S01]  /*4690*/  SYNCS.ARRIVE.TRANS64.RED.A1T0 RZ, [UR8], RZ ;  /* 0x000000ffffff79a7 */ /* 0x000fe20008100408 */
[----:B------:R-:W2:Y:S02]  /*46a0*/  SYNCS.PHASECHK.TRANS64.TRYWAIT P2, [UR7+0xc8], R14 ;  /* 0x0000c80eff0075a7 */ /* 0x000ea40008041107 */
[----:B-12---:R-:W-:Y:S05]  /*46b0*/  @!P2 BRA `(.L_x_82) ;  /* 0x000000540098a947 */ /* 0x006fea0003800000 */
.L_x_176:
[----:B------:R-:W-:Y:S01]  /*46c0*/  @!P4 R2UR UR8, R2 ;  /* 0x000000000208c2ca */ /* 0x000fe200000e0000 */
[----:B------:R-:W-:Y:S01]  /*46d0*/  VOTEU.ALL UP1, P4 ;  /* 0x0000000000ff7886 */ /* 0x000fe20002020000 */
[----:B------:R-:W-:Y:S01]  /*46e0*/  @!P4 R2UR UR9, R8 ;  /* 0x000000000809c2ca */ /* 0x000fe200000e0000 */
[----:B-1----:R-:W-:Y:S01]  /*46f0*/  @!P4 IMAD.MOV.U32 R0, RZ, RZ, 0x1000 ;  /* 0x00001000ff00c424 */ /* 0x002fe200078e00ff */
[----:B------:R-:W-:Y:S01]  /*4700*/  UMOV UR10, 0x0 ;  /* 0x00000000000a7882 */ /* 0x000fe20000000000 */
[----:B------:R-:W-:Y:S01]  /*4710*/  UMOV UR11, 0x10000000 ;  /* 0x10000000000b7882 */ /* 0x000fe20000000000 */
[----:B------:R-:W-:Y:S02]  /*4720*/  @!UP1 UIADD3 UR26, UPT, UPT, UR34, 0x40, URZ ;  /* 0x00000040221a9890 */ /* 0x000fe4000fffe0ff */
[----:B------:R-:W-:Y:S01]  /*4730*/  @!UP1 UIADD3 UR24, UPT, UPT, UR7, 0x1200, URZ ;  /* 0x0000120007189890 */ /* 0x000fe2000fffe0ff */
[----:B------:R-:W-:Y:S01]  /*4740*/  VOTEU.ALL UP1, P4 ;  /* 0x0000000000ff7886 */ /* 0x000fe20002020000 */
[----:B------:R-:W-:Y:S01]  /*4750*/  UMOV UR27, UR35 ;  /* 0x00000023001b7c82 */ /* 0x000fe20008000000 */
[----:B------:R-:W-:Y:S02]  /*4760*/  UMOV UR28, UR36 ;  /* 0x00000024001c7c82 */ /* 0x000fe40008000000 */
        /* <DEDUP_REMOVED lines=12> */
.L_x_178:
[----:B------:R-:W2:Y:S01]  /*4830*/  LDC.64 R12, c[0x0][0xb18] ;  /* 0x0002c600ff0c7b82 */ /* 0x000ea20000000a00 */
[----:B------:R-:W-:Y:S01]  /*4840*/  @!P4 R2UR UR8, R2 ;  /* 0x000000000208c2ca */ /* 0x000fe200000e0000 */
[----:B------:R-:W-:Y:S01]  /*4850*/  VOTEU.ALL UP1, P4 ;  /* 0x0000000000ff7886 */ /* 0x000fe20002020000 */
[----:B------:R-:W-:Y:S01]  /*4860*/  @!P4 R2UR UR9, R8 ;  /* 0x000000000809c2ca */ /* 0x000fe200000e0000 */
[----:B-1----:R-:W-:Y:S01]  /*4870*/  @!P4 IMAD.MOV.U32 R0, RZ, RZ, 0x1000 ;  /* 0x00001000ff00c424 */ /* 0x002fe200078e00ff */
[----:B------:R-:W-:Y:S03]  /*4880*/  UMOV UR10, 0x0 ;  /* 0x00000000000a7882 */ /* 0x000fe60000000000 */
[----:B------:R-:W1:Y:S01]  /*4890*/  @!P1 LDC R2, c[0x0][0xb0c] ;  /* 0x0002c300ff029b82 */ /* 0x000e620000000800 */
[----:B------:R-:W-:Y:S01]  /*48a0*/  @!UP1 UIADD3 UR18, UPT, UPT, UR34, 0x80, URZ ;  /* 0x0000008022129890 */ /* 0x000fe2000fffe0ff */
[----:B------:R-:W-:Y:S01]  /*48b0*/  @P3 SHF.R.U32.HI R26, RZ, 0x10, R21 ;  /* 0x00000010ff1a3819 */ /* 0x000fe20000011615 */
[----:B------:R-:W-:Y:S01]  /*48c0*/  @!UP1 UIADD3 UR16, UPT, UPT, UR7, 0x2200, URZ ;  /* 0x0000220007109890 */ /* 0x000fe2000fffe0ff */
[----:B------:R-:W-:Y:S01]  /*48d0*/  VIADD R28, R28, 0x1 ;  /* 0x000000011c1c7836 */ /* 0x000fe20000000000 */
[----:B------:R-:W-:Y:S01]  /*48e0*/  VOTEU.ALL UP1, P4 ;  /* 0x0000000000ff7886 */ /* 0x000fe20002020000 */
[----:B------:R-:W-:Y:S01]  /*48f0*/  UMOV UR11, 0x10000000 ;  /* 0x10000000000b7882 */ /* 0x000fe20000000000 */
[----:B------:R-:W-:Y:S01]  /*4900*/  UMOV UR19, UR35 ;  /* 0x0000002300137c82 */ /* 0x000fe20008000000 */
[----:B------:R-:W-:Y:S01]  /*4910*/  IMAD.U32 R9, RZ, RZ, UR8 ;  /* 0x00000008ff097e24 */ /* 0x000fe2000f8e00ff */
[----:B------:R-:W-:Y:S01]  /*4920*/  UMOV UR20, UR36 ;  /* 0x0000002400147c82 */ /* 0x000fe20008000000 */
[----:B------:R-:W-:Y:S01]  /*4930*/  IMAD.U32 R8, RZ, RZ, UR9 ;  /* 0x00000009ff087e24 */ /* 0x000fe2000f8e00ff */
[----:B------:R-:W-:Y:S02]  /*4940*/  UPRMT UR8, UR37, 0x654, UR17 ;  /* 0x0000065425087896 */ /* 0x000fe40008000011 */
[----:B------:R-:W-:Y:S02]  /*4950*/  @!P4 R2UR UR15, R9 ;  /* 0x00000000090fc2ca */ /* 0x000fe400000e0000 */
[----:B------:R-:W-:Y:S02]  /*4960*/  @!P4 R2UR UR14, R8 ;  /* 0x00000000080ec2ca */ /* 0x000fe400000e0000 */
[----:B------:R-:W3:Y:S11]  /*4970*/  LDC.64 R8, c[0x0][0xb10] ;  /* 0x0002c400ff087b82 */ /* 0x000ef60000000a00 */
[----:B------:R1:W-:Y:S01]  /*4980*/  @!UP1 UTMALDG.3D [UR16], [UR14], desc[UR10] ;  /* 0x00000a100e0095b4 */ /* 0x0003e20008011000 */
[----:B------:R5:W-:Y:S01]  /*4990*/  @!P4 SYNCS.ARRIVE.TRANS64.RED.A0TR RZ, [UR7+0xb0], R0 ;  /* 0x0000b000ffffc9a7 */ /* 0x000be20008300407 */
[C---:B---3--:R-:W-:Y:S01]  /*49a0*/  @!P1 IMAD.HI.U32 R8, R11.reuse, R8, RZ ;  /* 0x000000080b089227 */ /* 0x048fe200078e00ff */
[----:B--2---:R-:W-:Y:S02]  /*49b0*/  @!P1 ISETP.NE.AND P0, PT, R12, 0x1, PT ;  /* 0x000000010c00980c */ /* 0x004fe40003f05270 */
[----:B-1----:R-:W-:Y:S01]  /*49c0*/  @!P1 ISETP.NE.AND P2, PT, R2, 0x1, PT ;  /* 0x000000010200980c */ /* 0x002fe20003f45270 */
[----:B------:R-:W-:Y:S01]  /*49d0*/  SYNCS.ARRIVE.TRANS64.RED.A1T0 RZ, [UR8], RZ ;  /* 0x000000ffffff79a7 */ /* 0x000fe20008100408 */
[C---:B------:R-:W-:Y:S01]  /*49e0*/  @!P1 IMAD.HI.U32 R13, R10.reuse, R13, RZ ;  /* 0x0000000d0a0d9227 */ /* 0x040fe200078e00ff */
[----:B------:R-:W-:Y:S04]  /*49f0*/  @!P1 SHF.R.U32.HI R8, RZ, R9, R8 ;  /* 0x00000009ff089219 */ /* 0x000fe80000011608 */
[----:B------:R-:W-:Y:S01]  /*4a00*/  @!P1 SEL R8, R11, R8, !P2 ;  /* 0x000000080b089207 */ /* 0x000fe20005000000 */
[----:B------:R-:W1:Y:S01]  /*4a10*/  SYNCS.PHASECHK.TRANS64.TRYWAIT P5, [UR7+0xd8], R14 ;  /* 0x0000d80eff0075a7 */ /* 0x000e6200080a1107 */
[----:B-----5:R-:W2:Y:S02]  /*4a20*/  @!P1 LDC R0, c[0x0][0xb20] ;  /* 0x0002c800ff009b82 */ /* 0x020ea40000000800 */
[----:B--2---:R-:W-:Y:S04]  /*4a30*/  @!P1 SHF.R.U32.HI R0, RZ, R0, R13 ;  /* 0x00000000ff009219 */ /* 0x004fe8000001160d */
[----:B------:R-:W-:Y:S05]  /*4a40*/  @!P1 SEL R9, R10, R0, !P0 ;  /* 0x000000000a099207 */ /* 0x000fea0004000000 */
[----:B------:R-:W-:Y:S02]  /*4a50*/  @!P1 IMAD.IADD R0, R9, 0x1, -R8 ;  /* 0x0000000109009824 */ /* 0x000fe400078e0a08 */
[----:B------:R-:W-:Y:S02]  /*4a60*/  @!P1 IMAD.IADD R8, R8, 0x1, -R9 ;  /* 0x0000000108089824 */ /* 0x000fe400078e0a09 */
[----:B------:R-:W-:Y:S02]  /*4a70*/  @!P1 IMAD R11, R0, R2, R11 ;  /* 0x00000002000b9224 */ /* 0x000fe400078e020b */
[----:B------:R-:W-:Y:S01]  /*4a80*/  @!P1 IMAD R10, R8, R12, R10 ;  /* 0x0000000c080a9224 */ /* 0x000fe200078e020a */
[----:B-1----:R-:W-:Y:S06]  /*4a90*/  @!P5 BRA `(.L_x_84) ;  /* 0x0000005000d0d947 */ /* 0x002fec0003800000 */
.L_x_180:
[----:B------:R-:W-:Y:S01]  /*4aa0*/  @!P4 IADD3 R2, P0, PT, R30, 0x580, RZ ;  /* 0x000005801e02c810 */ /* 0x000fe20007f1e0ff */
[----:B------:R-:W-:Y:S01]  /*4ab0*/  VOTEU.ALL UP1, P4 ;  /* 0x0000000000ff7886 */ /* 0x000fe20002020000 */
[----:B------:R-:W-:Y:S01]  /*4ac0*/  UMOV UR18, 0x0 ;  /* 0x0000000000127882 */ /* 0x000fe20000000000 */
[----:B------:R-:W-:Y:S01]  /*4ad0*/  UMOV UR19, 0x10000000 ;  /* 0x1000000000137882 */ /* 0x000fe20000000000 */
[----:B------:R-:W-:Y:S01]  /*4ae0*/  @!P4 R2UR UR9, R2 ;  /* 0x000000000209c2ca */ /* 0x000fe200000e0000 */
[----:B-1----:R-:W-:Y:S01]  /*4af0*/  @!P4 IMAD.X R0, RZ, RZ, R31, P0 ;  /* 0x000000ffff00c224 */ /* 0x002fe200000e061f */
[----:B------:R-:W-:Y:S01]  /*4b00*/  @!UP1 UIADD3 UR10, UPT, UPT, UR34, 0xc0, URZ ;  /* 0x000000c0220a9890 */ /* 0x000fe2000fffe0ff */
[----:B------:R-:W-:Y:S01]  /*4b10*/  ISETP.NE.AND P0, PT, R28, 0x2, PT ;  /* 0x000000021c00780c */ /* 0x000fe20003f05270 */
[----:B------:R-:W-:Y:S01]  /*4b20*/  UMOV UR11, UR35 ;  /* 0x00000023000b7c82 */ /* 0x000fe20008000000 */
[----:B------:R-:W-:Y:S01]  /*4b30*/  UMOV UR12, UR36 ;  /* 0x00000024000c7c82 */ /* 0x000fe20008000000 */
[----:B------:R-:W-:Y:S01]  /*4b40*/  @!P4 R2UR UR8, R0 ;  /* 0x000000000008c2ca */ /* 0x000fe200000e0000 */
[----:B------:R-:W-:Y:S01]  /*4b50*/  IMAD.IADD R14, R10, 0x1, R94 ;  /* 0x000000010a0e7824 */ /* 0x000fe200078e025e */
[----:B------:R-:W-:Y:S01]  /*4b60*/  @P3 R2UR UR36, R26 ;  /* 0x000000001a2432ca */ /* 0x000fe200000e0000 */
[----:B------:R-:W-:Y:S01]  /*4b70*/  IMAD.IADD R15, R11, 0x1, R95 ;  /* 0x000000010b0f7824 */ /* 0x000fe200078e025f */
[----:B------:R-:W-:Y:S02]  /*4b80*/  SEL R0, RZ, 0x1, P0 ;  /* 0x00000001ff007807 */ /* 0x000fe40000000000 */
[----:B------:R-:W-:Y:S01]  /*4b90*/  LOP3.LUT R29, R29, 0x1, RZ, 0x3c, !PT ;  /* 0x000000011d1d7812 */ /* 0x000fe200078e3cff */
[----:B------:R-:W-:Y:S01]  /*4ba0*/  IMAD.U32 R8, RZ, RZ, UR9 ;  /* 0x00000009ff087e24 */ /* 0x000fe2000f8e00ff */
[----:B------:R-:W-:Y:S01]  /*4bb0*/  @!UP1 UIADD3 UR9, UPT, UPT, UR7, 0xb8, URZ ;  /* 0x000000b807099890 */ /* 0x000fe2000fffe0ff */
[----:B------:R-:W-:Y:S02]  /*4bc0*/  LOP3.LUT R27, R27, R0, RZ, 0x3c, !PT ;  /* 0x000000001b1b7212 */ /* 0x000fe400078e3cff */
[----:B------:R-:W-:Y:S02]  /*4bd0*/  SEL R28, R28, RZ, P0 ;  /* 0x000000ff1c1c7207 */ /* 0x000fe40000000000 */
[----:B------:R-:W-:Y:S01]  /*4be0*/  IMAD.U32 R9, RZ, RZ, UR8 ;  /* 0x00000008ff097e24 */ /* 0x000fe2000f8e00ff */
[----:B------:R-:W-:Y:S01]  /*4bf0*/  @!P4 R2UR UR14, R8 ;  /* 0x00000000080ec2ca */ /* 0x000fe200000e0000 */
[----:B------:R-:W-:Y:S01]  /*4c00*/  @!UP1 UIADD3 UR8, UPT, UPT, UR7, 0x3200, URZ ;  /* 0x0000320007089890 */ /* 0x000fe2000fffe0ff */
[----:B------:R-:W-:Y:S02]  /*4c10*/  VOTEU.ALL UP1, P4 ;  /* 0x0000000000ff7886 */ /* 0x000fe40002020000 */
[----:B------:R-:W-:Y:S11]  /*4c20*/  @!P4 R2UR UR15, R9 ;  /* 0x00000000090fc2ca */ /* 0x000ff600000e0000 */
[----:B------:R-:W-:Y:S02]  /*4c30*/  @!UPT UIADD3 URZ, UPT, UPT, URZ, URZ, URZ ;  /* 0x000000fffffff290 */ /* 0x000fe4000fffe0ff */
[----:B------:R2:W-:Y:S01]  /*4c40*/  @!UP1 UTMALDG.3D [UR8], [UR14], desc[UR18] ;  /* 0x000012080e0095b4 */ /* 0x0005e20008011000 */
[----:B------:R2:W-:Y:S01]  /*4c50*/  @!P4 SYNCS.ARRIVE.TRANS64.RED.A0TR RZ, [UR7+0xb8], R25 ;  /* 0x0000b819ffffc9a7 */ /* 0x0005e20008300407 */
[----:B------:R-:W-:Y:S01]  /*4c60*/  UPLOP3.LUT UP1, UPT, UPT, UPT, UPT, 0x80, 0x8 ;  /* 0x000000000008789c */ /* 0x000fe20003f2f070 */
[----:B------:R-:W-:Y:S01]  /*4c70*/  SYNCS.ARRIVE.TRANS64.RED.A1T0 RZ, [UR13], RZ ;  /* 0x000000ffffff79a7 */ /* 0x000fe2000810040d */
[----:B------:R-:W-:Y:S09]  /*4c80*/  @P3 BRA `(.L_x_85) ;  /* 0xfffffff000a03947 */ /* 0x000ff2000383ffff */
[----:B------:R-:W-:-:S04]  /*4c90*/  SHF.L.U32 R2, R29, 0x1f, RZ ;  /* 0x0000001f1d027819 */ /* 0x000fc800000006ff */
[----:B------:R-:W1:Y:S02]  /*4ca0*/  SYNCS.PHASECHK.TRANS64.TRYWAIT P0, [UR7+0xc0], R2 ;  /* 0x0000c002ff0075a7 */ /* 0x000e640008001107 */
[----:B-1----:R-:W-:Y:S05]  /*4cb0*/  @!P0 BRA `(.L_x_86) ;  /* 0x0000005000608947 */ /* 0x002fea0003800000 */
.L_x_182:
[----:B------:R-:W3:Y:S02]  /*4cc0*/  SYNCS.PHASECHK.TRANS64.TRYWAIT P0, [UR7+0xc8], R2 ;  /* 0x0000c802ff0075a7 */ /* 0x000ee40008001107 */
[----:B---3--:R-:W-:Y:S05]  /*4cd0*/  @!P0 BRA `(.L_x_87) ;  /* 0x0000005000708947 */ /* 0x008fea0003800000 */
.L_x_184:
[----:B------:R-:W3:Y:S02]  /*4ce0*/  SYNCS.PHASECHK.TRANS64.TRYWAIT P0, [UR7+0xd0], R2 ;  /* 0x0000d002ff0075a7 */ /* 0x000ee40008001107 */
[----:B---3--:R-:W-:Y:S05]  /*4cf0*/  @!P0 BRA `(.L_x_88) ;  /* 0x0000005000808947 */ /* 0x008fea0003800000 */
.L_x_186:
[----:B-1----:R-:W-:-:S07]  /*4d00*/  MOV R0, UR7 ;  /* 0x0000000700007c02 */ /* 0x002fce0008000f00 */
.L_x_89:
[----:B-1----:R-:W-:-:S04]  /*4d10*/  SHF.L.U32 R2, R29, 0x1f, RZ ;  /* 0x0000001f1d027819 */ /* 0x002fc800000006ff */
[----:B------:R1:W3:Y:S03]  /*4d20*/  SYNCS.PHASECHK.TRANS64.TRYWAIT P0, [R0+URZ+0xd8], R2 ;  /* 0x0000d802000075a7 */ /* 0x0002e600080011ff */
[----:B---3--:R-:W-:Y:S05]  /*4d30*/  @!P0 NANOSLEEP.SYNCS 0x989680 ;  /* 0x009896800000895d */ /* 0x008fea0003900000 */
[----:B------:R-:W3:Y:S02]  /*4d40*/  @!P0 SYNCS.PHASECHK.TRANS64 P0, [R0+URZ+0xd8], R2 ;  /* 0x0000d802000085a7 */ /* 0x000ee400080010ff */
[----:B--23--:R-:W-:Y:S05]  /*4d50*/  @P0 EXIT ;  /* 0x000000000000094d */ /* 0x00cfea0003800000 */
[----:B------:R-:W-:Y:S05]  /*4d60*/  BRA `(.L_x_89) ;  /* 0xfffffffc00e87947 */ /* 0x000fea000383ffff */
.L_x_74:
[----:B------:R-:W-:-:S06]  /*4d70*/  UISETP.GE.AND UP1, UPT, UR8, 0x4, UPT ;  /* 0x000000040800788c */ /* 0x000fcc000bf26270 */
[----:B------:R-:W-:-:S13]  /*4d80*/  PLOP3.LUT P0, PT, PT, PT, UP1, 0x80, 0x8 ;  /* 0x000000000008781c */ /* 0x000fda0003f0f018 */
[----:B------:R-:W-:Y:S05]  /*4d90*/  @!P0 EXIT ;  /* 0x000000000000894d */ /* 0x000fea0003800000 */
[----:B------:R-:W-:Y:S01]  /*4da0*/  BAR.SYNC.DEFER_BLOCKING 0x6, 0xa0 ;  /* 0x0182800000007b1d */ /* 0x000fe20000010000 */
[C---:B------:R-:W-:Y:S01]  /*4db0*/  IMAD.SHL.U32 R3, R108.reuse, 0x40, RZ ;  /* 0x000000406c037824 */ /* 0x040fe200078e00ff */
[C---:B------:R-:W-:Y:S01]  /*4dc0*/  LOP3.LUT R110, R108.reuse, 0x60, RZ, 0xc0, !PT ;  /* 0x000000606c6e7812 */ /* 0x040fe200078ec0ff */
[C---:B------:R-:W-:Y:S01]  /*4dd0*/  IMAD.SHL.U32 R100, R108.reuse, 0x20, RZ ;  /* 0x000000206c647824 */ /* 0x040fe200078e00ff */
[----:B------:R-:W-:Y:S01]  /*4de0*/  CS2R R106, SRZ ;  /* 0x00000000006a7805 */ /* 0x000fe2000001ff00 */
[C---:B------:R-:W-:Y:S01]  /*4df0*/  IMAD.SHL.U32 R4, R108.reuse, 0x2, RZ ;  /* 0x000000026c047824 */ /* 0x040fe200078e00ff */
[----:B------:R-:W-:Y:S02]  /*4e00*/  UMOV UR49, 0x400 ;  /* 0x0000040000317882 */ /* 0x000fe40000000000 */
[----:B------:R-:W1:Y:S01]  /*4e10*/  LDC R99, c[0x0][0x370] ;  /* 0x0000dc00ff637b82 */ /* 0x000e620000000800 */
[----:B------:R-:W-:Y:S01]  /*4e20*/  ULEA UR49, UR37, UR49, 0x18 ;  /* 0x0000003125317291 */ /* 0x000fe2000f8ec0ff */
[----:B------:R-:W-:Y:S01]  /*4e30*/  LOP3.LUT R2, R3, 0x180, RZ, 0xc0, !PT ;  /* 0x0000018003027812 */ /* 0x000fe200078ec0ff */
[----:B------:R-:W-:Y:S01]  /*4e40*/  IMAD.U32 R46, R108, 0x10000, RZ ;  /* 0x000100006c2e7824 */ /* 0x000fe200078e00ff */
[----:B------:R-:W-:Y:S01]  /*4e50*/  LOP3.LUT R100, R100, 0xc00, RZ, 0xc0, !PT ;  /* 0x00000c0064647812 */ /* 0x000fe200078ec0ff */
[----:B------:R-:W-:Y:S01]  /*4e60*/  UIADD3 UR4, UPT, UPT, UR49, 0x4200, URZ ;  /* 0x0000420031047890 */ /* 0x000fe2000fffe0ff */
[----:B------:R-:W-:Y:S01]  /*4e70*/  LOP3.LUT R4, R2, 0x20, R4, 0xf8, !PT ;  /* 0x0000002002047812 */ /* 0x000fe200078ef804 */
[----:B------:R-:W-:Y:S01]  /*4e80*/  IMAD.SHL.U32 R2, R108, 0x8, RZ ;  /* 0x000000086c027824 */ /* 0x000fe200078e00ff */
[----:B------:R-:W2:Y:S01]  /*4e90*/  LDC R42, c[0x0][0xb0c] ;  /* 0x0002c300ff2a7b82 */ /* 0x000ea20000000800 */
[----:B------:R-:W-:Y:S01]  /*4ea0*/  LOP3.LUT R100, R100, 0x40, R3, 0xf8, !PT ;  /* 0x0000004064647812 */ /* 0x000fe200078ef803 */
[----:B------:R-:W-:Y:S01]  /*4eb0*/  IMAD.MOV.U32 R45, RZ, RZ, RZ ;  /* 0x000000ffff2d7224 */ /* 0x000fe200078e00ff */
[----:B------:R-:W-:Y:S01]  /*4ec0*/  LOP3.LUT R46, R46, 0x600000, RZ, 0xc0, !PT ;  /* 0x006000002e2e7812 */ /* 0x000fe200078ec0ff */
[----:B------:R-:W-:Y:S01]  /*4ed0*/  IMAD.MOV.U32 R112, RZ, RZ, RZ ;  /* 0x000000ffff707224 */ /* 0x000fe200078e00ff */
[----:B------:R-:W-:-:S02]  /*4ee0*/  LOP3.LUT R108, R108, 0x2, RZ, 0xc0, !PT ;  /* 0x000000026c6c7812 */ /* 0x000fc400078ec0ff */
[----:B------:R-:W-:Y:S02]  /*4ef0*/  CS2R R104, SRZ ;  /* 0x0000000000687805 */ /* 0x000fe4000001ff00 */
[----:B------:R-:W-:Y:S01]  /*4f00*/  LOP3.LUT R2, R4, 0x30, R2, 0x78, !PT ;  /* 0x0000003004027812 */ /* 0x000fe200078e7802 */
[----:B------:R-:W4:Y:S01]  /*4f10*/  LDC R97, c[0x0][0xb20] ;  /* 0x0002c800ff617b82 */ /* 0x000f220000000800 */
[----:B------:R-:W3:Y:S01]  /*4f20*/  LDS R0, [UR49+0x1a0] ;  /* 0x0001a031ff007984 */ /* 0x000ee20008000800 */
[----:B------:R-:W-:Y:S01]  /*4f30*/  LOP3.LUT R100, R100, 0x200, R3, 0xf8, !PT ;  /* 0x0000020064647812 */ /* 0x000fe200078ef803 */
[----:B------:R-:W-:Y:S01]  /*4f40*/  IMAD.MOV R102, RZ, RZ, -R108 ;  /* 0x000000ffff667224 */ /* 0x000fe200078e0a6c */
[----:B------:R-:W1:Y:S01]  /*4f50*/  LDCU.64 UR52, c[0x0][0x348] ;  /* 0x00006900ff3477ac */ /* 0x000e620008000a00 */
[----:B------:R-:W-:Y:S01]  /*4f60*/  IMAD.U32 R109, RZ, RZ, UR4 ;  /* 0x00000004ff6d7e24 */ /* 0x000fe2000f8e00ff */
[----:B------:R-:W-:Y:S02]  /*4f70*/  LOP3.LUT R100, R100, R2, RZ, 0xfc, !PT ;  /* 0x0000000264647212 */ /* 0x000fe400078efcff */
[----:B------:R-:W1:Y:S01]  /*4f80*/  LDC R41, c[0x0][0xb30] ;  /* 0x0002cc00ff297b82 */ /* 0x000e620000000800 */
[----:B------:R-:W1:Y:S01]  /*4f90*/  LDCU.64 UR38, c[0x0][0x888] ;  /* 0x00011100ff2677ac */ /* 0x000e620008000a00 */
[----:B------:R-:W1:Y:S06]  /*4fa0*/  LDCU.64 UR44, c[0x0][0x890] ;  /* 0x00011200ff2c77ac */ /* 0x000e6c0008000a00 */
[----:B------:R-:W1:Y:S01]  /*4fb0*/  LDC.64 R92, c[0x0][0xb10] ;  /* 0x0002c400ff5c7b82 */ /* 0x000e620000000a00 */
[----:B------:R-:W-:-:S07]  /*4fc0*/  UIADD3 UR48, UPT, UPT, UR49, 0x200, URZ ;  /* 0x0000020031307890 */ /* 0x000fce000fffe0ff */
[----:B------:R-:W1:Y:S08]  /*4fd0*/  LDC.64 R38, c[0x0][0xb18] ;  /* 0x0002c600ff267b82 */ /* 0x000e700000000a00 */
[----:B------:R-:W1:Y:S08]  /*4fe0*/  LDC.64 R36, c[0x0][0xb28] ;  /* 0x0002ca00ff247b82 */ /* 0x000e700000000a00 */
[----:B------:R-:W1:Y:S01]  /*4ff0*/  LDC.64 R90, c[0x0][0x8b0] ;  /* 0x00022c00ff5a7b82 */ /* 0x000e620000000a00 */
[----:B---3--:R-:W-:-:S07]  /*5000*/  IMAD.IADD R46, R0, 0x1, R46 ;  /* 0x00000001002e7824 */ /* 0x008fce00078e022e */
[----:B------:R-:W3:Y:S08]  /*5010*/  LDC.64 R88, c[0x0][0x8a8] ;  /* 0x00022a00ff587b82 */ /* 0x000ef00000000a00 */
[----:B--2-4-:R-:W1:Y:S02]  /*5020*/  LDC R98, c[0x0][0x374] ;  /* 0x0000dd00ff627b82 */ /* 0x014e640000000800 */
.L_x_131:
[----:B------:R-:W-:Y:S02]  /*5030*/  LEA R0, R112, UR49, 0x3 ;  /* 0x0000003170007c11 */ /* 0x000fe4000f8e18ff */
[----:B------:R-:W-:Y:S02]  /*5040*/  SHF.L.U32 R2, R106, 0x1f, RZ ;  /* 0x0000001f6a027819 */ /* 0x000fe400000006ff */
[----:B------:R-:W-:Y:S02]  /*5050*/  LEA R16, R112, UR49, 0x4 ;  /* 0x0000003170107c11 */ /* 0x000fe4000f8e20ff */
[----:B------:R-:W2:Y:S02]  /*5060*/  SYNCS.PHASECHK.TRANS64.TRYWAIT P0, [R0+URZ+0xf0], R2 ;  /* 0x0000f002000075a7 */ /* 0x000ea400080011ff */
[----:B-12---:R-:W-:Y:S05]  /*5070*/  @!P0 BRA `(.L_x_90) ;  /* 0x0000004c00b88947 */ /* 0x006fea0003800000 */
.L_x_187:
[----:B------:R-:W4:Y:S01]  /*5080*/  LDC.64 R10, c[0x0][0xb10] ;  /* 0x0002c400ff0a7b82 */ /* 0x000f220000000a00 */
[----:B------:R-:W3:Y:S01]  /*5090*/  LDS.128 R16, [R16+0x180] ;  /* 0x0001800010107984 */ /* 0x000ee20000000c00 */
[----:B-1----:R-:W-:Y:S01]  /*50a0*/  ISETP.NE.AND P1, PT, R41, 0x1, PT ;  /* 0x000000012900780c */ /* 0x002fe20003f25270 */
[----:B--2---:R-:W-:Y:S01]  /*50b0*/  VIADD R0, R0, 0x100 ;  /* 0x0000010000007836 */ /* 0x004fe20000000000 */
[----:B------:R-:W-:Y:S04]  /*50c0*/  ISETP.GE.AND P0, PT, R40, 0x1, PT ;  /* 0x000000012800780c */ /* 0x000fe80003f06270 */
[----:B------:R-:W1:Y:S01]  /*50d0*/  LDC.64 R8, c[0x0][0xb18] ;  /* 0x0002c600ff087b82 */ /* 0x000e620000000a00 */
[----:B------:R-:W-:Y:S01]  /*50e0*/  PRMT R0, RZ, 0x654, R0 ;  /* 0x00000654ff007816 */ /* 0x000fe20000000000 */
[----:B------:R-:W-:Y:S01]  /*50f0*/  @!PT LDS RZ, [RZ] ;  /* 0x00000000fffff984 */ /* 0x000fe20000000800 */
[----:B------:R-:W-:Y:S01]  /*5100*/  @!PT LDS RZ, [RZ] ;  /* 0x00000000fffff984 */ /* 0x000fe20000000800 */
[----:B------:R-:W-:Y:S01]  /*5110*/  @!PT LDS RZ, [RZ] ;  /* 0x00000000fffff984 */ /* 0x000fe20000000800 */
[----:B------:R-:W-:Y:S01]  /*5120*/  @!PT LDS RZ, [RZ] ;  /* 0x00000000fffff984 */ /* 0x000fe20000000800 */
[----:B------:R2:W-:Y:S06]  /*5130*/  MEMBAR.ALL.CTA ;  /* 0x0000000000007992 */ /* 0x0005ec0000008000 */
[----:B--2---:R-:W2:Y:S01]  /*5140*/  FENCE.VIEW.ASYNC.S ;  /* 0x00000000000073c6 */ /* 0x004ea20000000000 */
[----:B------:R-:W1:Y:S08]  /*5150*/  @!P1 LDC R12, c[0x0][0xb20] ;  /* 0x0002c800ff0c9b82 */ /* 0x000e700000000800 */
[----:B------:R-:W1:Y:S01]  /*5160*/  @!P1 LDC R7, c[0x0][0xb0c] ;  /* 0x0002c300ff079b82 */ /* 0x000e620000000800 */
[----:B--2---:R2:W-:Y:S01]  /*5170*/  SYNCS.ARRIVE.TRANS64.RED.A1T0 RZ, [R0+URZ], RZ ;  /* 0x000000ff00ff79a7 */ /* 0x0045e200081004ff */
[----:B---3--:R-:W-:Y:S04]  /*5180*/  LOP3.LUT P4, RZ, R18, 0x1, RZ, 0xc0, !PT ;  /* 0x0000000112ff7812 */ /* 0x008fe8000788c0ff */
[----:B------:R-:W-:Y:S09]  /*5190*/  P2R R111, PR, RZ, 0x10 ;  /* 0x00000010ff6f7803 */ /* 0x000ff20000000000 */
[----:B------:R-:W-:Y:S02]  /*51a0*/  @P4 MOV R44, R16 ;  /* 0x00000010002c4202 */ /* 0x000fe40000000f00 */
[----:B------:R-:W-:Y:S01]  /*51b0*/  @P4 LOP3.LUT R43, R17, 0xffff, RZ, 0xc0, !PT ;  /* 0x0000ffff112b4812 */ /* 0x000fe200078ec0ff */
[----:B--2-4-:R-:W-:Y:S06]  /*51c0*/  @!P0 BRA `(.L_x_91) ;  /* 0x0000000000a48947 */ /* 0x014fec0003800000 */
[----:B------:R-:W-:Y:S01]  /*51d0*/  IMAD.HI.U32 R0, R98, R39, RZ ;  /* 0x0000002762007227 */ /* 0x000fe200078e00ff */
[----:B------:R-:W-:Y:S02]  /*51e0*/  ISETP.NE.AND P0, PT, R38, 0x1, PT ;  /* 0x000000012600780c */ /* 0x000fe40003f05270 */
[----:B------:R-:W-:Y:S01]  /*51f0*/  ISETP.NE.AND P2, PT, R40, 0x1, PT ;  /* 0x000000012800780c */ /* 0x000fe20003f45270 */
[----:B------:R-:W-:Y:S01]  /*5200*/  IMAD.HI.U32 R4, R99, R92, RZ ;  /* 0x0000005c63047227 */ /* 0x000fe200078e00ff */
[----:B------:R-:W-:Y:S02]  /*5210*/  SHF.R.U32.HI R0, RZ, R97, R0 ;  /* 0x00000061ff007219 */ /* 0x000fe40000011600 */
[----:B------:R-:W-:Y:S01]  /*5220*/  ISETP.NE.AND P3, PT, R42, 0x1, PT ;  /* 0x000000012a00780c */ /* 0x000fe20003f65270 */
[----:B------:R-:W-:Y:S01]  /*5230*/  IMAD.HI.U32 R6, R43, R39, RZ ;  /* 0x000000272b067227 */ /* 0x000fe200078e00ff */
[-C--:B------:R-:W-:Y:S02]  /*5240*/  SHF.R.U32.HI R4, RZ, R93.reuse, R4 ;  /* 0x0000005dff047219 */ /* 0x080fe40000011604 */
[----:B------:R-:W-:Y:S01]  /*5250*/  SEL R0, R98, R0, !P0 ;  /* 0x0000000062007207 */ /* 0x000fe20004000000 */
[----:B------:R-:W-:Y:S01]  /*5260*/  IMAD.HI.U32 R5, R44, R92, RZ ;  /* 0x0000005c2c057227 */ /* 0x000fe200078e00ff */
[----:B------:R-:W-:Y:S03]  /*5270*/  SEL R4, R99, R4, !P3 ;  /* 0x0000000463047207 */ /* 0x000fe60005800000 */
[-C--:B------:R-:W-:Y:S01]  /*5280*/  IMAD.HI.U32 R3, R0, R36.reuse, RZ ;  /* 0x0000002400037227 */ /* 0x080fe200078e00ff */
[----:B------:R-:W-:Y:S03]  /*5290*/  SHF.R.U32.HI R5, RZ, R93, R5 ;  /* 0x0000005dff057219 */ /* 0x000fe60000011605 */
[----:B------:R-:W-:Y:S01]  /*52a0*/  IMAD.HI.U32 R2, R4, R36, RZ ;  /* 0x0000002404027227 */ /* 0x000fe200078e00ff */
[----:B------:R-:W-:Y:S02]  /*52b0*/  @P2 SHF.R.U32.HI R0, RZ, R37, R3 ;  /* 0x00000025ff002219 */ /* 0x000fe40000011603 */
[----:B------:R-:W-:Y:S02]  /*52c0*/  SHF.R.U32.HI R3, RZ, R97, R6 ;  /* 0x00000061ff037219 */ /* 0x000fe40000011606 */
[----:B------:R-:W-:Y:S01]  /*52d0*/  @P2 SHF.R.U32.HI R4, RZ, R37, R2 ;  /* 0x00000025ff042219 */ /* 0x000fe20000011602 */
[----:B------:R-:W-:Y:S01]  /*52e0*/  IMAD R0, R40, R0, RZ ;  /* 0x0000000028007224 */ /* 0x000fe200078e02ff */
[----:B------:R-:W-:Y:S02]  /*52f0*/  SEL R3, R43, R3, !P0 ;  /* 0x000000032b037207 */ /* 0x000fe40004000000 */
[----:B------:R-:W-:Y:S01]  /*5300*/  SEL R2, R44, R5, !P3 ;  /* 0x000000052c027207 */ /* 0x000fe20005800000 */
[----:B------:R-:W-:Y:S01]  /*5310*/  IMAD R5, R40, R4, RZ ;  /* 0x0000000428057224 */ /* 0x000fe200078e02ff */
[C---:B------:R-:W-:Y:S01]  /*5320*/  ISETP.GE.AND P0, PT, R3.reuse, R0, PT ;  /* 0x000000000300720c */ /* 0x040fe20003f06270 */
[C---:B------:R-:W-:Y:S03]  /*5330*/  IMAD.HI.U32 R0, R3.reuse, R36, RZ ;  /* 0x0000002403007227 */ /* 0x040fe600078e00ff */
[C---:B------:R-:W-:Y:S02]  /*5340*/  ISETP.GE.OR P0, PT, R2.reuse, R5, P0 ;  /* 0x000000050200720c */ /* 0x040fe40000706670 */
[----:B------:R-:W-:Y:S04]  /*5350*/  SHF.R.U32.HI R0, RZ, R37, R0 ;  /* 0x00000025ff007219 */ /* 0x000fe80000011600 */
[C---:B------:R-:W-:Y:S05]  /*5360*/  SEL R6, R3.reuse, R0, !P2 ;  /* 0x0000000003067207 */ /* 0x040fea0005000000 */
        /* <DEDUP_REMOVED lines=14> */
[----:B------:R-:W-:Y:S07]  /*5450*/  IMAD R43, R3, R38, R43 ;  /* 0x00000026032b7224 */ /* 0x000fee00078e022b */
.L_x_91:
[----:B-1----:R-:W-:Y:S01]  /*5460*/  @!P1 ISETP.NE.AND P0, PT, R8, 0x1, PT ;  /* 0x000000010800980c */ /* 0x002fe20003f05270 */
[----:B------:R-:W-:Y:S01]  /*5470*/  @!P1 IMAD.HI.U32 R0, R44, R10, RZ ;  /* 0x0000000a2c009227 */ /* 0x000fe200078e00ff */
[----:B------:R-:W-:Y:S01]  /*5480*/  @!P1 ISETP.NE.AND P2, PT, R7, 0x1, PT ;  /* 0x000000010700980c */ /* 0x000fe20003f45270 */
[----:B------:R-:W-:Y:S01]  /*5490*/  ULOP3.LUT UP0, URZ, UR48, 0x1b0, URZ, 0xc0, !UPT ;  /* 0x000001b030ff7892 */ /* 0x000fe2000f80c0ff */
[----:B------:R-:W-:Y:S01]  /*54a0*/  R2UR UR42, R15 ;  /* 0x000000000f2a72ca */ /* 0x000fe200000e0000 */
[C---:B------:R-:W-:Y:S01]  /*54b0*/  @!P1 IMAD.HI.U32 R2, R43.reuse, R9, RZ ;  /* 0x000000092b029227 */ /* 0x040fe200078e00ff */
[----:B------:R-:W-:Y:S02]  /*54c0*/  @!P1 SHF.R.U32.HI R0, RZ, R11, R0 ;  /* 0x0000000bff009219 */ /* 0x000fe40000011600 */
[----:B------:R-:W-:Y:S01]  /*54d0*/  R2UR UR41, R14 ;  /* 0x000000000e2972ca */ /* 0x000fe200000e0000 */
[----:B------:R-:W-:Y:S01]  /*54e0*/  VIADD R112, R112, 0x1 ;  /* 0x0000000170707836 */ /* 0x000fe20000000000 */
[----:B------:R-:W-:Y:S02]  /*54f0*/  @!P1 SHF.R.U32.HI R2, RZ, R12, R2 ;  /* 0x0000000cff029219 */ /* 0x000fe40000011602 */
[----:B------:R-:W-:Y:S02]  /*5500*/  @!P1 SEL R3, R44, R0, !P2 ;  /* 0x000000002c039207 */ /* 0x000fe40005000000 */
[----:B------:R-:W-:Y:S02]  /*5510*/  @!P1 SEL R2, R43, R2, !P0 ;  /* 0x000000022b029207 */ /* 0x000fe40004000000 */
[----:B------:R-:W-:Y:S01]  /*5520*/  @P4 SHF.R.U32.HI R103, RZ, 0x10, R17 ;  /* 0x00000010ff674819 */ /* 0x000fe20000011611 */
[----:B------:R-:W-:Y:S02]  /*5530*/  USHF.L.U32 UR42, UR42, 0x6, URZ ;  /* 0x000000062a2a7899 */ /* 0x000fe400080006ff */
[----:B------:R-:W-:Y:S02]  /*5540*/  @!P1 IMAD.IADD R0, R2, 0x1, -R3 ;  /* 0x0000000102009824 */ /* 0x000fe400078e0a03 */
[----:B------:R-:W-:Y:S01]  /*5550*/  @!P1 IMAD.IADD R2, R3, 0x1, -R2 ;  /* 0x0000000103029824 */ /* 0x000fe200078e0a02 */
[----:B------:R-:W-:Y:S01]  /*5560*/  USHF.L.U32 UR41, UR41, 0x8, URZ ;  /* 0x0000000829297899 */ /* 0x000fe200080006ff */
[----:B------:R-:W-:Y:S02]  /*5570*/  @!P1 IMAD R44, R0, R7, R44 ;  /* 0x00000007002c9224 */ /* 0x000fe400078e022c */
[----:B------:R-:W-:Y:S01]  /*5580*/  @!P1 IMAD R43, R2, R8, R43 ;  /* 0x00000008022b9224 */ /* 0x000fe200078e022b */
[----:B------:R-:W-:Y:S08]  /*5590*/  BRA.U !UP0, `(.L_x_92) ;  /* 0x0000000108407547 */ /* 0x000ff0000b800000 */
[----:B------:R-:W1:Y:S01]  /*55a0*/  LDCU.64 UR8, c[0x4][0x88] ;  /* 0x01001100ff0877ac */ /* 0x000e620008000a00 */
[----:B------:R-:W-:Y:S01]  /*55b0*/  MOV R3, 0x0 ;  /* 0x0000000000037802 */ /* 0x000fe20000000f00 */
[----:B------:R-:W-:Y:S02]  /*55c0*/  HFMA2 R12, -RZ, RZ, 0, 5.9604644775390625e-08 ;  /* 0x00000001ff0c7431 */ /* 0x000fe400000001ff */
[----:B------:R-:W-:Y:S02]  /*55d0*/  IMAD.MOV.U32 R8, RZ, RZ, 0x70 ;  /* 0x00000070ff087424 */ /* 0x000fe400078e00ff */
[----:B------:R-:W-:Y:S01]  /*55e0*/  IMAD.MOV.U32 R13, RZ, RZ, RZ ;  /* 0x000000ffff0d7224 */ /* 0x000fe200078e00ff */
[----:B------:R-:W2:Y:S01]  /*55f0*/  LDCU.64 UR6, c[0x4][0x90] ;  /* 0x01001200ff0677ac */ /* 0x000ea20008000a00 */
[----:B------:R-:W3:Y:S01]  /*5600*/  LDC.64 R2, c[0x4][R3] ;  /* 0x0100000003027b82 */ /* 0x000ee20000000a00 */
[----:B------:R-:W4:Y:S01]  /*5610*/  LDCU.64 UR4, c[0x4][0x8] ;  /* 0x01000100ff0477ac */ /* 0x000f220008000a00 */
[----:B-1----:R-:W-:Y:S01]  /*5620*/  MOV R5, UR9 ;  /* 0x0000000900057c02 */ /* 0x002fe20008000f00 */
[----:B------:R-:W-:Y:S01]  /*5630*/  IMAD.U32 R4, RZ, RZ, UR8 ;  /* 0x00000008ff047e24 */ /* 0x000fe2000f8e00ff */
[----:B--2---:R-:W-:Y:S01]  /*5640*/  MOV R7, UR7 ;  /* 0x0000000700077c02 */ /* 0x004fe20008000f00 */
[----:B------:R-:W-:Y:S01]  /*5650*/  IMAD.U32 R6, RZ, RZ, UR6 ;  /* 0x00000006ff067e24 */ /* 0x000fe2000f8e00ff */
[----:B----4-:R-:W-:Y:S01]  /*5660*/  MOV R11, UR5 ;  /* 0x00000005000b7c02 */ /* 0x010fe20008000f00 */
[----:B------:R-:W-:Y:S02]  /*5670*/  IMAD.U32 R10, RZ, RZ, UR4 ;  /* 0x00000004ff0a7e24 */ /* 0x000fe4000f8e00ff */
[----:B------:R-:W-:Y:S07]  /*5680*/  LEPC R20, `(.L_x_92) ;  /* 0x000000001014794e */ /* 0x000fee0000000000 */
[----:B---3-5:R-:W-:Y:S05]  /*5690*/  CALL.ABS.NOINC R2 ;  /* 0x0000000002007343 */ /* 0x028fea0003c00000 */
.L_x_92:
[----:B------:R-:W-:Y:S01]  /*56a0*/  LOP3.LUT P0, RZ, R109, 0x1b0, RZ, 0xc0, !PT ;  /* 0x000001b06dff7812 */ /* 0x000fe2000780c0ff */
[----:B------:R-:W-:Y:S11]  /*56b0*/  BSSY.RECONVERGENT B6, `(.L_x_93) ;  /* 0x0000013000067945 */ /* 0x000ff60003800200 */
[----:B------:R-:W-:Y:S01]  /*56c0*/  @!UPT UIADD3 URZ, UPT, UPT, URZ, URZ, URZ ;  /* 0x000000fffffff290 */ /* 0x000fe2000fffe0ff */
[----:B------:R-:W-:Y:S05]  /*56d0*/  @!P0 BRA `(.L_x_94) ;  /* 0x0000000000408947 */ /* 0x000fea0003800000 */
        /* <DEDUP_REMOVED lines=16> */
.L_x_94:
[----:B------:R-:W-:Y:S05]  /*57e0*/  BSYNC.RECONVERGENT B6 ;  /* 0x0000000000067941 */ /* 0x000fea0003800200 */
.L_x_93:
[----:B------:R-:W-:Y:S01]  /*57f0*/  ISETP.NE.U32.AND P4, PT, R90, RZ, PT ;  /* 0x000000ff5a00720c */ /* 0x000fe20003f85070 */
[----:B------:R-:W-:Y:S01]  /*5800*/  UISETP.NE.AND UP2, UPT, UR50, URZ, UPT ;  /* 0x000000ff3200728c */ /* 0x000fe2000bf45270 */
[----:B------:R-:W-:Y:S01]  /*5810*/  ISETP.NE.U32.AND P2, PT, RZ, UR38, PT ;  /* 0x00000026ff007c0c */ /* 0x000fe2000bf45070 */
[----:B------:R-:W-:Y:S01]  /*5820*/  UISETP.NE.U32.AND UP1, UPT, UR44, URZ, UPT ;  /* 0x000000ff2c00728c */ /* 0x000fe2000bf25070 */
[----:B------:R-:W-:Y:S01]  /*5830*/  ISETP.NE.AND.EX P4, PT, R91, RZ, PT, P4 ;  /* 0x000000ff5b00720c */ /* 0x000fe20003f85340 */
[----:B------:R-:W-:Y:S01]  /*5840*/  UPLOP3.LUT UP0, UPT, UPT, UPT, UPT, 0x40, 0x4 ;  /* 0x000000000004789c */ /* 0x000fe20003f0e870 */
[----:B------:R-:W-:Y:S01]  /*5850*/  ISETP.NE.AND.EX P2, PT, RZ, UR39, PT, P2 ;  /* 0x00000027ff007c0c */ /* 0x000fe2000bf45320 */
[----:B------:R-:W-:Y:S01]  /*5860*/  UISETP.NE.AND.EX UP1, UPT, UR45, URZ, UPT, UP1 ;  /* 0x000000ff2d00728c */ /* 0x000fe2000bf25310 */
[----:B------:R-:W-:Y:S04]  /*5870*/  PLOP3.LUT P1, PT, PT, PT, UP2, 0x80, 0x8 ;  /* 0x000000000008781c */ /* 0x000fe80003f2f028 */
[----:B------:R-:W-:Y:S06]  /*5880*/  @UP2 UPLOP3.LUT UP0, UPT, UPT, UPT, UP1, 0x80, 0x8 ;  /* 0x000000000008289c */ /* 0x000fec0003f0f010 */
[----:B------:R-:W-:Y:S01]  /*5890*/  PLOP3.LUT P0, PT, PT, PT, UP0, 0x80, 0x8 ;  /* 0x000000000008781c */ /* 0x000fe20003f0f008 */
[----:B------:R-:W-:Y:S01]  /*58a0*/  @!UPT UIADD3 URZ, UPT, UPT, URZ, URZ, URZ ;  /* 0x000000fffffff290 */ /* 0x000fe2000fffe0ff */
[----:B------:R-:W-:Y:S11]  /*58b0*/  BRA.U !UP1, `(.L_x_95) ;  /* 0x0000000109387547 */ /* 0x000ff6000b800000 */
[----:B------:R-:W-:Y:S01]  /*58c0*/  UISETP.NE.U32.AND UP0, UPT, UR38, URZ, UPT ;  /* 0x000000ff2600728c */ /* 0x000fe2000bf05070 */
[----:B------:R-:W-:Y:S02]  /*58d0*/  HFMA2 R0, -RZ, RZ, 0, 5.9604644775390625e-08 ;  /* 0x00000001ff007431 */ /* 0x000fe400000001ff */
[----:B------:R-:W-:Y:S01]  /*58e0*/  IMAD.MOV.U32 R96, RZ, RZ, 0x1 ;  /* 0x00000001ff607424 */ /* 0x000fe200078e00ff */
[----:B------:R-:W-:Y:S06]  /*58f0*/  UISETP.NE.AND.EX UP0, UPT, UR39, URZ, UPT, UP0 ;  /* 0x000000ff2700728c */ /* 0x000fec000bf05300 */
[----:B------:R-:W-:Y:S05]  /*5900*/  PLOP3.LUT P3, PT, PT, PT, UP0, 0x80, 0x8 ;  /* 0x000000000008781c */ /* 0x000fea0003f6f008 */
[----:B------:R-:W1:Y:S01]  /*5910*/  @UP0 LDCU.64 UR6, c[0x0][0x888] ;  /* 0x00011100ff0607ac */ /* 0x000e620008000a00 */
[----:B------:R-:W-:Y:S07]  /*5920*/  @UP0 UIMAD UR4, UR36, UR44, URZ ;  /* 0x0000002c240402a4 */ /* 0x000fee000f8e02ff */
[----:B------:R-:W-:Y:S01]  /*5930*/  @!P3 PRMT R96, R0, 0x7610, R96 ;  /* 0x000076100060b816 */ /* 0x000fe20000000060 */
[----:B-1----:R-:W-:Y:S03]  /*5940*/  @UP0 UIMAD.WIDE UR6, UR4, 0x4, UR6 ;  /* 0x00000004040608a5 */ /* 0x002fe6000f8e0206 */
[----:B------:R-:W1:Y:S03]  /*5950*/  @!UP0 LDCU UR4, c[0x0][0x880] ;  /* 0x00011000ff0487ac */ /* 0x000e660008000800 */
[----:B------:R-:W-:Y:S01]  /*5960*/  IMAD.U32 R2, RZ, RZ, UR6 ;  /* 0x00000006ff027e24 */ /* 0x000fe2000f8e00ff */
[----:B------:R-:W-:Y:S05]  /*5970*/  MOV R3, UR7 ;  /* 0x0000000700037c02 */ /* 0x000fea0008000f00 */
[----:B-----5:R2:W5:Y:S02]  /*5980*/  @P3 LDG.E R49, desc[UR46][R2.64] ;  /* 0x0000002e02313981 */ /* 0x020564000c1e1900 */
[----:B-12---:R-:W-:Y:S02]  /*5990*/  @!P3 IMAD.U32 R49, RZ, RZ, UR4 ;  /* 0x00000004ff31be24 */ /* 0x006fe4000f8e00ff */
.L_x_95:
[----:B------:R-:W-:Y:S05]  /*59a0*/  @!P4 BRA `(.L_x_96) ;  /* 0x000000000020c947 */ /* 0x000fea0003800000 */
[----:B------:R-:W-:Y:S04]  /*59b0*/  ISETP.NE.U32.AND P3, PT, R88, RZ, PT ;  /* 0x000000ff5800720c */ /* 0x000fe80003f65070 */
[----:B------:R-:W-:Y:S11]  /*59c0*/  ISETP.NE.AND.EX P3, PT, R89, RZ, PT, P3 ;  /* 0x000000ff5900720c */ /* 0x000ff60003f65330 */
[----:B------:R-:W-:Y:S02]  /*59d0*/  @!UPT UIADD3 URZ, UPT, UPT, URZ, URZ, URZ ;  /* 0x000000fffffff290 */ /* 0x000fe4000fffe0ff */
[----:B------:R-:W1:Y:S01]  /*59e0*/  @P3 LDC.64 R2, c[0x0][0x8a8] ;  /* 0x00022a00ff023b82 */ /* 0x000e620000000a00 */
[----:B------:R-:W-:Y:S04]  /*59f0*/  @P3 IMAD R0, R90, UR36, RZ ;  /* 0x000000245a003c24 */ /* 0x000fe8000f8e02ff */
[----:B-1----:R-:W-:Y:S05]  /*5a00*/  @P3 IMAD.WIDE R2, R0, 0x4, R2 ;  /* 0x0000000400023825 */ /* 0x002fea00078e0202 */
[----:B-----5:R1:W5:Y:S02]  /*5a10*/  @P3 LDG.E R47, desc[UR46][R2.64] ;  /* 0x0000002e022f3981 */ /* 0x020364000c1e1900 */
[----:B-1----:R-:W2:Y:S02]  /*5a20*/  @!P3 LDC R47, c[0x0][0x8a0] ;  /* 0x00022800ff2fbb82 */ /* 0x002ea40000000800 */
.L_x_96:
[----:B-----5:R-:W-:Y:S01]  /*5a30*/  FSETP.NEU.AND P4, PT, R49, RZ, PT ;  /* 0x000000ff3100720b */ /* 0x020fe20003f8d000 */
[----:B------:R-:W-:Y:S01]  /*5a40*/  BSSY B1, `(.L_x_97) ;  /* 0x0000042000017945 */ /* 0x000fe20003800000 */
[----:B------:R-:W-:Y:S01]  /*5a50*/  SEL R5, RZ, 0xffffffff, P2 ;  /* 0xffffffffff057807 */ /* 0x000fe20001000000 */
[----:B------:R-:W-:Y:S01]  /*5a60*/  IMAD.MOV.U32 R115, RZ, RZ, 0x1 ;  /* 0x00000001ff737424 */ /* 0x000fe200078e00ff */
[----:B------:R-:W-:Y:S02]  /*5a70*/  LOP3.LUT P3, RZ, R96, 0xff, RZ, 0xc0, !PT ;  /* 0x000000ff60ff7812 */ /* 0x000fe4000786c0ff */
[----:B------:R-:W-:Y:S02]  /*5a80*/  CS2R R86, SRZ ;  /* 0x0000000000567805 */ /* 0x000fe4000001ff00 */
[----:B------:R-:W-:Y:S02]  /*5a90*/  @P1 SEL R0, RZ, 0xffffffff, P4 ;  /* 0xffffffffff001807 */ /* 0x000fe40002000000 */
[----:B------:R-:W-:Y:S02]  /*5aa0*/  CS2R R84, SRZ ;  /* 0x0000000000547805 */ /* 0x000fe4000001ff00 */
[----:B------:R-:W-:Y:S02]  /*5ab0*/  LEA R2, R105, UR49, 0x3 ;  /* 0x0000003169027c11 */ /* 0x000fe4000f8e18ff */
[----:B------:R-:W-:Y:S02]  /*5ac0*/  CS2R R82, SRZ ;  /* 0x0000000000527805 */ /* 0x000fe4000001ff00 */
[----:B------:R-:W-:Y:S02]  /*5ad0*/  @P0 SEL R0, R5, R0, !P3 ;  /* 0x0000000005000207 */ /* 0x000fe40005800000 */
[----:B------:R-:W-:Y:S02]  /*5ae0*/  CS2R R80, SRZ ;  /* 0x0000000000507805 */ /* 0x000fe4000001ff00 */
[----:B------:R-:W-:Y:S02]  /*5af0*/  LEA R113, R45, UR49, 0x3 ;  /* 0x000000312d717c11 */ /* 0x000fe4000f8e18ff */
[----:B------:R-:W-:Y:S02]  /*5b00*/  @P1 LOP3.LUT R0, R0, 0x1, RZ, 0xc0, !PT ;  /* 0x0000000100001812 */ /* 0x000fe400078ec0ff */
[----:B------:R-:W-:Y:S02]  /*5b10*/  SHF.L.U32 R3, R107, 0x1f, RZ ;  /* 0x0000001f6b037819 */ /* 0x000fe400000006ff */
[----:B------:R-:W-:Y:S02]  /*5b20*/  ISETP.NE.U32.OR P6, PT, R0, 0x1, !P1 ;  /* 0x000000010000780c */ /* 0x000fe40004fc5470 */
[----:B------:R-:W-:Y:S02]  /*5b30*/  PLOP3.LUT P2, PT, PT, PT, UP1, 0x80, 0x8 ;  /* 0x000000000008781c */ /* 0x000fe40003f4f018 */
[----:B------:R-:W-:Y:S02]  /*5b40*/  LEA.HI R48, R45, R45, RZ, 0x1 ;  /* 0x0000002d2d307211 */ /* 0x000fe400078f08ff */
[----:B------:R-:W-:Y:S02]  /*5b50*/  SEL R4, RZ, 0xffffffff, P4 ;  /* 0xffffffffff047807 */ /* 0x000fe40002000000 */
[----:B------:R-:W-:Y:S05]  /*5b60*/  P2R R118, PR, RZ, 0x40 ;  /* 0x00000040ff767803 */ /* 0x000fea0000000000 */
[----:B------:R-:W-:Y:S02]  /*5b70*/  @P6 SHF.L.U32 R0, R104, 0x1f, RZ ;  /* 0x0000001f68006819 */ /* 0x000fe400000006ff */
[----:B------:R-:W-:Y:S02]  /*5b80*/  @P2 SEL R4, R5, R4, !P3 ;  /* 0x0000000405042207 */ /* 0x000fe40005800000 */
[----:B------:R1:W3:Y:S02]  /*5b90*/  @P6 SYNCS.PHASECHK.TRANS64.TRYWAIT P1, [R2+URZ+0xa0], R0 ;  /* 0x0000a000020065a7 */ /* 0x0002e400080211ff */
[----:B------:R-:W-:Y:S04]  /*5ba0*/  LOP3.LUT R4, R4, 0x1, RZ, 0xc0, !PT ;  /* 0x0000000104047812 */ /* 0x000fe800078ec0ff */
[----:B------:R-:W-:Y:S04]  /*5bb0*/  ISETP.NE.U32.AND P5, PT, R4, 0x1, PT ;  /* 0x000000010400780c */ /* 0x000fe80003fa5070 */
[----:B------:R-:W-:Y:S01]  /*5bc0*/  P2R R116, PR, RZ, 0x20 ;  /* 0x00000020ff747803 */ /* 0x000fe20000000000 */
[----:B------:R4:W2:Y:S01]  /*5bd0*/  SYNCS.PHASECHK.TRANS64.TRYWAIT P0, [R113+URZ+0x110], R3 ;  /* 0x00011003710075a7 */ /* 0x0008a200080011ff */
[C---:B-1----:R-:W-:Y:S01]  /*5be0*/  IMAD.SHL.U32 R0, R48.reuse, 0x80, RZ ;  /* 0x0000008030007824 */ /* 0x042fe200078e00ff */
[----:B------:R-:W-:Y:S04]  /*5bf0*/  LOP3.LUT R48, R48, 0xffe, RZ, 0xc0, !PT ;  /* 0x00000ffe30307812 */ /* 0x000fe800078ec0ff */
[----:B------:R-:W-:Y:S01]  /*5c00*/  LOP3.LUT R0, R0, 0xffffff00, RZ, 0xc0, !PT ;  /* 0xffffff0000007812 */ /* 0x000fe200078ec0ff */
[----:B------:R-:W-:Y:S04]  /*5c10*/  IMAD.IADD R48, R45, 0x1, -R48 ;  /* 0x000000012d307824 */ /* 0x000fe800078e0a30 */
[----:B------:R-:W-:Y:S04]  /*5c20*/  IMAD.IADD R0, R46, 0x1, R0 ;  /* 0x000000012e007824 */ /* 0x000fe800078e0200 */
[----:B------:R-:W-:Y:S01]  /*5c30*/  IMAD R48, R48, 0x100000, R0 ;  /* 0x0010000030307824 */ /* 0x000fe200078e0200 */
[----:B---3--:R-:W-:Y:S01]  /*5c40*/  @P6 SEL R115, RZ, 0x1, !P1 ;  /* 0x00000001ff736807 */ /* 0x008fe20004800000 */
[----:B----4-:R-:W-:Y:S06]  /*5c50*/  @!P6 BRA `(.L_x_98) ;  /* 0x000000000080e947 */ /* 0x010fec0003800000 */
[----:B------:R-:W-:Y:S01]  /*5c60*/  @P5 IMAD R5, R105, 0x1000, R100 ;  /* 0x0000100069055824 */ /* 0x000fe200078e0264 */
[----:B------:R-:W-:Y:S01]  /*5c70*/  ISETP.NE.AND P1, PT, R115, RZ, PT ;  /* 0x000000ff7300720c */ /* 0x000fe20003f25270 */
[----:B------:R-:W-:Y:S01]  /*5c80*/  BSSY B0, `(.L_x_99) ;  /* 0x000000b000007945 */ /* 0x000fe20003800000 */
[----:B------:R-:W-:Y:S01]  /*5c90*/  CS2R R82, SRZ ;  /* 0x0000000000527805 */ /* 0x000fe2000001ff00 */
[----:B------:R-:W-:Y:S01]  /*5ca0*/  @P5 VIADD R4, R5, UR49 ;  /* 0x0000003105045c36 */ /* 0x000fe20008000000 */
[----:B------:R-:W-:Y:S02]  /*5cb0*/  CS2R R80, SRZ ;  /* 0x0000000000507805 */ /* 0x000fe4000001ff00 */
[----:B------:R-:W-:Y:S02]  /*5cc0*/  CS2R R86, SRZ ;  /* 0x0000000000567805 */ /* 0x000fe4000001ff00 */
[----:B------:R-:W-:Y:S01]  /*5cd0*/  CS2R R84, SRZ ;  /* 0x0000000000547805 */ /* 0x000fe2000001ff00 */
[----:B------:R-:W-:Y:S04]  /*5ce0*/  @P5 IMAD R4, R108, -0x10, R4 ;  /* 0xfffffff06c045824 */ /* 0x000fe800078e0204 */
[----:B------:R-:W-:Y:S05]  /*5cf0*/  @P1 BRA `(.L_x_100) ;  /* 0x00000000000c1947 */ /* 0x000fea0003800000 */
[----:B------:R-:W-:Y:S04]  /*5d00*/  SHF.L.U32 R0, R104, 0x1f, RZ ;  /* 0x0000001f68007819 */ /* 0x000fe800000006ff */
[----:B------:R-:W1:Y:S02]  /*5d10*/  SYNCS.PHASECHK.TRANS64.TRYWAIT P1, [R2+URZ+0xa0], R0 ;  /* 0x0000a000020075a7 */ /* 0x000e6400080211ff */
[----:B-1----:R-:W-:Y:S05]  /*5d20*/  @!P1 BRA `(.L_x_101) ;  /* 0x0000004000a09947 */ /* 0x002fea0003800000 */
.L_x_100:
[----:B------:R-:W-:Y:S05]  /*5d30*/  BSYNC B0 ;  /* 0x0000000000007941 */ /* 0x000fea0003800000 */
.L_x_99:
[----:B------:R-:W-:Y:S01]  /*5d40*/  ISETP.NE.AND P1, PT, R116, RZ, PT ;  /* 0x000000ff7400720c */ /* 0x000fe20003f25270 */
[----:B-1----:R-:W-:Y:S02]  /*5d50*/  VIADD R2, R2, 0xc0 ;  /* 0x000000c002027836 */ /* 0x002fe40000000000 */
[----:B------:R-:W-:Y:S02]  /*5d60*/  IMAD.U32 R0, RZ, RZ, UR37 ;  /* 0x00000025ff007e24 */ /* 0x000fe4000f8e00ff */
[----:B------:R-:W-:Y:S03]  /*5d70*/  VIADD R105, R105, 0x1 ;  /* 0x0000000169697836 */ /* 0x000fe60000000000 */
[----:B------:R-:W-:Y:S05]  /*5d80*/  PRMT R0, R0, 0x654, R2 ;  /* 0x0000065400007816 */ /* 0x000fea0000000002 */
[----:B------:R1:W3:Y:S04]  /*5d90*/  @P1 LDS.128 R80, [R5+UR49+0x200] ;  /* 0x0002003105501984 */ /* 0x0002e80008000c00 */
[----:B------:R1:W4:Y:S01]  /*5da0*/  @P1 LDS.128 R84, [R4+0x210] ;  /* 0x0002100004541984 */ /* 0x0003220000000c00 */
[C---:B------:R-:W-:Y:S01]  /*5db0*/  ISETP.NE.AND P1, PT, R105.reuse, 0x4, PT ;  /* 0x000000046900780c */ /* 0x040fe20003f25270 */
[----:B------:R-:W-:Y:S01]  /*5dc0*/  @!PT LDS RZ, [RZ] ;  /* 0x00000000fffff984 */ /* 0x000fe20000000800 */
[----:B------:R-:W-:Y:S01]  /*5dd0*/  @!PT LDS RZ, [RZ] ;  /* 0x00000000fffff984 */ /* 0x000fe20000000800 */
[----:B------:R-:W-:Y:S01]  /*5de0*/  @!PT LDS RZ, [RZ] ;  /* 0x00000000fffff984 */ /* 0x000fe20000000800 */
[----:B------:R-:W-:Y:S01]  /*5df0*/  @!PT LDS RZ, [RZ] ;  /* 0x00000000fffff984 */ /* 0x000fe20000000800 */
[----:B------:R5:W-:Y:S06]  /*5e00*/  MEMBAR.ALL.CTA ;  /* 0x0000000000007992 */ /* 0x000bec0000008000 */
[----:B-----5:R-:W5:Y:S01]  /*5e10*/  FENCE.VIEW.ASYNC.S ;  /* 0x00000000000073c6 */ /* 0x020f620000000000 */
[----:B------:R-:W-:Y:S01]  /*5e20*/  SEL R105, R105, RZ, P1 ;  /* 0x000000ff69697207 */ /* 0x000fe20000800000 */
[----:B-----5:R5:W-:Y:S02]  /*5e30*/  SYNCS.ARRIVE.TRANS64.RED.A1T0 RZ, [R0+URZ], RZ ;  /* 0x000000ff00ff79a7 */ /* 0x020be400081004ff */
[----:B-----5:R-:W-:Y:S04]  /*5e40*/  SEL R0, RZ, 0x1, P1 ;  /* 0x00000001ff007807 */ /* 0x020fe80000800000 */
[----:B-1-3--:R-:W-:Y:S02]  /*5e50*/  LOP3.LUT R104, R104, R0, RZ, 0x3c, !PT ;  /* 0x0000000068687212 */ /* 0x00afe400078e3cff */
.L_x_98:
[----:B------:R-:W-:Y:S05]  /*5e60*/  BSYNC B1 ;  /* 0x0000000000017941 */ /* 0x000fea0003800000 */
.L_x_97:
[----:B------:R-:W-:Y:S04]  /*5e70*/  SHF.R.U32.HI R0, RZ, 0x15, R48 ;  /* 0x00000015ff007819 */ /* 0x000fe80000011630 */
[----:B------:R-:W-:Y:S01]  /*5e80*/  LOP3.LUT P1, RZ, R0, 0x3, R101, 0x48, !PT ;  /* 0x0000000300ff7812 */ /* 0x000fe20007824865 */
[----:B------:R-:W-:Y:S01]  /*5e90*/  @!UPT UIADD3 URZ, UPT, UPT, URZ, URZ, URZ ;  /* 0x000000fffffff290 */ /* 0x000fe2000fffe0ff */
[----:B--2---:R-:W-:Y:S11]  /*5ea0*/  @P0 BRA `(.L_x_102) ;  /* 0x0000000000080947 */ /* 0x004ff60003800000 */
[----:B------:R-:W1:Y:S02]  /*5eb0*/  SYNCS.PHASECHK.TRANS64.TRYWAIT P0, [R113+URZ+0x110], R3 ;  /* 0x00011003710075a7 */ /* 0x000e6400080011ff */
[----:B-1----:R-:W-:Y:S05]  /*5ec0*/  @!P0 BRA `(.L_x_103) ;  /* 0x00000040004c8947 */ /* 0x002fea0003800000 */
.L_x_102:
[----:B------:R-:W-:Y:S05]  /*5ed0*/  @!P1 BRA `(.L_x_104) ;  /* 0x0000000000409947 */ /* 0x000fea0003800000 */
[----:B------:R-:W2:Y:S01]  /*5ee0*/  LDCU.64 UR8, c[0x4][0x78] ;  /* 0x01000f00ff0877ac */ /* 0x000ea20008000a00 */
[----:B-1----:R-:W-:Y:S01]  /*5ef0*/  MOV R3, 0x0 ;  /* 0x0000000000037802 */ /* 0x002fe20000000f00 */
[----:B------:R-:W-:Y:S02]  /*5f00*/  HFMA2 R12, -RZ, RZ, 0, 5.9604644775390625e-08 ;  /* 0x00000001ff0c7431 */ /* 0x000fe400000001ff */
[----:B------:R-:W-:Y:S02]  /*5f10*/  IMAD.MOV.U32 R8, RZ, RZ, 0x192 ;  /* 0x00000192ff087424 */ /* 0x000fe400078e00ff */
[----:B------:R-:W-:Y:S01]  /*5f20*/  IMAD.MOV.U32 R13, RZ, RZ, RZ ;  /* 0x000000ffff0d7224 */ /* 0x000fe200078e00ff */
[----:B------:R-:W1:Y:S01]  /*5f30*/  LDCU.64 UR6, c[0x4][0x80] ;  /* 0x01001000ff0677ac */ /* 0x000e620008000a00 */
[----:B------:R-:W3:Y:S01]  /*5f40*/  LDC.64 R2, c[0x4][R3] ;  /* 0x0100000003027b82 */ /* 0x000ee20000000a00 */
[----:B------:R-:W5:Y:S01]  /*5f50*/  LDCU.64 UR4, c[0x4][0x18] ;  /* 0x01000300ff0477ac */ /* 0x000f620008000a00 */
[----:B--2---:R-:W-:Y:S01]  /*5f60*/  MOV R5, UR9 ;  /* 0x0000000900057c02 */ /* 0x004fe20008000f00 */
[----:B------:R-:W-:Y:S01]  /*5f70*/  IMAD.U32 R4, RZ, RZ, UR8 ;  /* 0x00000008ff047e24 */ /* 0x000fe2000f8e00ff */
[----:B-1----:R-:W-:Y:S01]  /*5f80*/  MOV R7, UR7 ;  /* 0x0000000700077c02 */ /* 0x002fe20008000f00 */
[----:B------:R-:W-:Y:S01]  /*5f90*/  IMAD.U32 R6, RZ, RZ, UR6 ;  /* 0x00000006ff067e24 */ /* 0x000fe2000f8e00ff */
[----:B-----5:R-:W-:Y:S01]  /*5fa0*/  MOV R11, UR5 ;  /* 0x00000005000b7c02 */ /* 0x020fe20008000f00 */
[----:B------:R-:W-:Y:S02]  /*5fb0*/  IMAD.U32 R10, RZ, RZ, UR4 ;  /* 0x00000004ff0a7e24 */ /* 0x000fe4000f8e00ff */
[----:B------:R-:W-:Y:S07]  /*5fc0*/  LEPC R20, `(.L_x_104) ;  /* 0x000000001014794e */ /* 0x000fee0000000000 */
[----:B---34-:R-:W-:Y:S05]  /*5fd0*/  CALL.ABS.NOINC R2 ;  /* 0x0000000002007343 */ /* 0x018fea0003c00000 */
.L_x_104:
[----:B------:R-:W-:Y:S01]  /*5fe0*/  F2FP.F16.E4M3.UNPACK_B R4, R81 ;  /* 0x00000051ff04723e */ /* 0x000fe200020006ff */
[----:B------:R-:W-:Y:S05]  /*5ff0*/  WARPSYNC.ALL ;  /* 0x0000000000007948 */ /* 0x000fea0003800000 */
[----:B------:R-:W-:Y:S01]  /*6000*/  R2UR UR4, R48 ;  /* 0x00000000300472ca */ /* 0x000fe200000e0000 */
[--C-:B------:R-:W-:Y:S01]  /*6010*/  HADD2.F32 R53, -RZ, R4.reuse.H0_H0 ;  /* 0x20000004ff357230 */ /* 0x100fe20000004100 */
[-C--:B-1----:R-:W-:Y:S01]  /*6020*/  F2FP.F16.E4M3.UNPACK_B R3, R80.reuse ;  /* 0x00000050ff03723e */ /* 0x082fe200020006ff */
[----:B------:R-:W-:Y:S01]  /*6030*/  HADD2.F32 R54, -RZ, R4.H1_H1 ;  /* 0x30000004ff367230 */ /* 0x000fe20000004100 */
[----:B------:R-:W-:Y:S01]  /*6040*/  F2FP.F16.E4M3.UNPACK_B R0, R80.H1 ;  /* 0x00000050ff00723e */ /* 0x000fe200030006ff */
[----:B------:R-:W-:Y:S01]  /*6050*/  BSSY.RECONVERGENT B0, `(.L_x_105) ;  /* 0x0000099000007945 */ /* 0x000fe20003800200 */
[----:B------:R-:W-:Y:S01]  /*6060*/  F2FP.F16.E4M3.UNPACK_B R64, R83.H1 ;  /* 0x00000053ff40723e */ /* 0x000fe200030006ff */
[--C-:B------:R-:W-:Y:S01]  /*6070*/  HADD2.F32 R2, -RZ, R3.reuse.H0_H0 ;  /* 0x20000003ff027230 */ /* 0x100fe20000004100 */
[----:B----4-:R-:W-:Y:S01]  /*6080*/  F2FP.F16.E4M3.UNPACK_B R74, R86 ;  /* 0x00000056ff4a723e */ /* 0x010fe200020006ff */
[----:B------:R-:W-:Y:S01]  /*6090*/  HADD2.F32 R50, -RZ, R3.H1_H1 ;  /* 0x30000003ff327230 */ /* 0x000fe20000004100 */
[----:B------:R-:W-:Y:S01]  /*60a0*/  F2FP.F16.E4M3.UNPACK_B R3, R81.H1 ;  /* 0x00000051ff03723e */ /* 0x000fe200030006ff */
[--C-:B------:R-:W-:Y:S01]  /*60b0*/  HADD2.F32 R51, -RZ, R0.reuse.H0_H0 ;  /* 0x20000000ff337230 */ /* 0x100fe20000004100 */
[----:B------:R-:W-:Y:S01]  /*60c0*/  IADD3 R114, PT, PT, R100, UR49, RZ ;  /* 0x0000003164727c10 */ /* 0x000fe2000fffe0ff */
[----:B------:R-:W-:Y:S01]  /*60d0*/  HADD2.F32 R52, -RZ, R0.H1_H1 ;  /* 0x30000000ff347230 */ /* 0x000fe20000004100 */
[----:B------:R-:W-:Y:S01]  /*60e0*/  LDTM.16dp32bit_t0_t15.x32 R4, tmem[UR4] ;  /* 0x00000004000479ee */ /* 0x000fe20008a80000 */
[----:B------:R-:W1:Y:S01]  /*60f0*/  LDTM.16dp32bit_t16_t31.x32 R4, tmem[UR4+0x20] ;  /* 0x00002004000479ee */ /* 0x000e620008aa0000 */
[-C--:B------:R-:W-:Y:S01]  /*6100*/  F2FP.F16.E4M3.UNPACK_B R0, R82.reuse ;  /* 0x00000052ff00723e */ /* 0x080fe200020006ff */
[--C-:B------:R-:W-:Y:S01]  /*6110*/  HADD2.F32 R55, -RZ, R3.reuse.H0_H0 ;  /* 0x20000003ff377230 */ /* 0x100fe20000004100 */
[----:B------:R-:W-:Y:S01]  /*6120*/  SHF.L.U32 R117, R102, 0x4, RZ ;  /* 0x0000000466757819 */ /* 0x000fe200000006ff */
[----:B------:R-:W-:Y:S01]  /*6130*/  HADD2.F32 R56, -RZ, R3.H1_H1 ;  /* 0x30000003ff387230 */ /* 0x000fe20000004100 */
[----:B------:R-:W-:Y:S01]  /*6140*/  F2FP.F16.E4M3.UNPACK_B R3, R82.H1 ;  /* 0x00000052ff03723e */ /* 0x000fe200030006ff */
[--C-:B------:R-:W-:Y:S01]  /*6150*/  HADD2.F32 R57, -RZ, R0.reuse.H0_H0 ;  /* 0x20000000ff397230 */ /* 0x100fe20000004100 */
[----:B------:R-:W-:Y:S01]  /*6160*/  IADD3 R114, PT, PT, R114, R117, RZ ;  /* 0x0000007572727210 */ /* 0x000fe20007ffe0ff */
[----:B------:R-:W-:Y:S01]  /*6170*/  HADD2.F32 R58, -RZ, R0.H1_H1 ;  /* 0x30000000ff3a7230 */ /* 0x000fe20000004100 */
[----:B------:R-:W-:Y:S01]  /*6180*/  F2FP.F16.E4M3.UNPACK_B R0, R83 ;  /* 0x00000053ff00723e */ /* 0x000fe200020006ff */
[--C-:B------:R-:W-:Y:S01]  /*6190*/  HADD2.F32 R59, -RZ, R3.reuse.H0_H0 ;  /* 0x20000003ff3b7230 */ /* 0x100fe20000004100 */
[----:B------:R-:W-:Y:S01]  /*61a0*/  ISETP.NE.AND P0, PT, R110, RZ, PT ;  /* 0x000000ff6e00720c */ /* 0x000fe20003f05270 */
[----:B------:R-:W-:Y:S01]  /*61b0*/  HADD2.F32 R60, -RZ, R3.H1_H1 ;  /* 0x30000003ff3c7230 */ /* 0x000fe20000004100 */
[-C--:B------:R-:W-:Y:S01]  /*61c0*/  F2FP.F16.E4M3.UNPACK_B R3, R84.reuse ;  /* 0x00000054ff03723e */ /* 0x080fe200020006ff */
[--C-:B------:R-:W-:Y:S01]  /*61d0*/  HADD2.F32 R61, -RZ, R0.reuse.H0_H0 ;  /* 0x20000000ff3d7230 */ /* 0x100fe20000004100 */
[----:B------:R-:W-:Y:S01]  /*61e0*/  ISETP.NE.AND P6, PT, R118, RZ, PT ;  /* 0x000000ff7600720c */ /* 0x000fe20003fc5270 */
[----:B------:R-:W-:Y:S01]  /*61f0*/  HADD2.F32 R62, -RZ, R0.H1_H1 ;  /* 0x30000000ff3e7230 */ /* 0x000fe20000004100 */
[----:B------:R-:W-:Y:S01]  /*6200*/  F2FP.F16.E4M3.UNPACK_B R0, R84.H1 ;  /* 0x00000054ff00723e */ /* 0x000fe200030006ff */
[--C-:B------:R-:W-:Y:S02]  /*6210*/  HADD2.F32 R65, -RZ, R3.reuse.H0_H0 ;  /* 0x20000003ff417230 */ /* 0x100fe40000004100 */
[----:B------:R-:W-:Y:S01]  /*6220*/  HADD2.F32 R66, -RZ, R3.H1_H1 ;  /* 0x30000003ff427230 */ /* 0x000fe20000004100 */
[-C--:B------:R-:W-:Y:S01]  /*6230*/  F2FP.F16.E4M3.UNPACK_B R3, R85.reuse ;  /* 0x00000055ff03723e */ /* 0x080fe200020006ff */
[--C-:B------:R-:W-:Y:S02]  /*6240*/  HADD2.F32 R67, -RZ, R0.reuse.H0_H0 ;  /* 0x20000000ff437230 */ /* 0x100fe40000004100 */
[----:B------:R-:W-:Y:S01]  /*6250*/  HADD2.F32 R68, -RZ, R0.H1_H1 ;  /* 0x30000000ff447230 */ /* 0x000fe20000004100 */
[----:B------:R-:W-:Y:S01]  /*6260*/  F2FP.F16.E4M3.UNPACK_B R0, R85.H1 ;  /* 0x00000055ff00723e */ /* 0x000fe200030006ff */
[--C-:B------:R-:W-:Y:S02]  /*6270*/  HADD2.F32 R69, -RZ, R3.reuse.H0_H0 ;  /* 0x20000003ff457230 */ /* 0x100fe40000004100 */
[C---:B-1----:R-:W-:Y:S01]  /*6280*/  FMUL R7, R47.reuse, R7 ;  /* 0x000000072f077220 */ /* 0x042fe20000400000 */
[----:B------:R-:W-:Y:S01]  /*6290*/  HADD2.F32 R70, -RZ, R3.H1_H1 ;  /* 0x30000003ff467230 */ /* 0x000fe20000004100 */
[----:B------:R-:W-:Y:S01]  /*62a0*/  F2FP.F16.E4M3.UNPACK_B R3, R86.H1 ;  /* 0x00000056ff03723e */ /* 0x000fe200030006ff */
[--C-:B------:R-:W-:Y:S02]  /*62b0*/  HADD2.F32 R71, -RZ, R0.reuse.H0_H0 ;  /* 0x20000000ff477230 */ /* 0x100fe40000004100 */
[----:B------:R-:W-:Y:S02]  /*62c0*/  HADD2.F32 R72, -RZ, R0.H1_H1 ;  /* 0x30000000ff487230 */ /* 0x000fe40000004100 */
[----:B------:R-:W-:Y:S01]  /*62d0*/  FMUL R0, R47, R4 ;  /* 0x000000042f007220 */ /* 0x000fe20000400000 */
[--C-:B------:R-:W-:Y:S01]  /*62e0*/  HADD2.F32 R73, -RZ, R74.reuse.H0_H0 ;  /* 0x2000004aff497230 */ /* 0x100fe20000004100 */
[----:B------:R-:W-:Y:S01]  /*62f0*/  F2FP.F16.E4M3.UNPACK_B R4, R87 ;  /* 0x00000057ff04723e */ /* 0x000fe200020006ff */
[----:B------:R-:W-:Y:S02]  /*6300*/  HADD2.F32 R74, -RZ, R74.H1_H1 ;  /* 0x3000004aff4a7230 */ /* 0x000fe40000004100 */
[----:B------:R-:W-:Y:S01]  /*6310*/  FFMA R0, R49, R2, R0 ;  /* 0x0000000231007223 */ /* 0x000fe20000000000 */
[----:B------:R-:W-:Y:S01]  /*6320*/  FMUL R2, R47, R5 ;  /* 0x000000052f027220 */ /* 0x000fe20000400000 */
[--C-:B------:R-:W-:Y:S01]  /*6330*/  HADD2.F32 R75, -RZ, R3.reuse.H0_H0 ;  /* 0x20000003ff4b7230 */ /* 0x100fe20000004100 */
[----:B------:R-:W-:Y:S01]  /*6340*/  F2FP.F16.E4M3.UNPACK_B R5, R87.H1 ;  /* 0x00000057ff05723e */ /* 0x000fe200030006ff */
[----:B------:R-:W-:Y:S02]  /*6350*/  HADD2.F32 R76, -RZ, R3.H1_H1 ;  /* 0x30000003ff4c7230 */ /* 0x000fe40000004100 */
[----:B------:R-:W-:Y:S01]  /*6360*/  FFMA R2, R49, R50, R2 ;  /* 0x0000003231027223 */ /* 0x000fe20000000002 */
[--C-:B------:R-:W-:Y:S02]  /*6370*/  HADD2.F32 R50, -RZ, R4.reuse.H0_H0 ;  /* 0x20000004ff327230 */ /* 0x100fe40000004100 */
[C---:B------:R-:W-:Y:S01]  /*6380*/  FMUL R3, R47.reuse, R6 ;  /* 0x000000062f037220 */ /* 0x040fe20000400000 */
[--C-:B------:R-:W-:Y:S02]  /*6390*/  HADD2.F32 R77, -RZ, R5.reuse.H1_H1 ;  /* 0x30000005ff4d7230 */ /* 0x100fe40000004100 */
[C---:B------:R-:W-:Y:S01]  /*63a0*/  FMUL R6, R47.reuse, R11 ;  /* 0x0000000b2f067220 */ /* 0x040fe20000400000 */
[----:B------:R-:W-:Y:S01]  /*63b0*/  FMUL R11, R47, R16 ;  /* 0x000000102f0b7220 */ /* 0x000fe20000400000 */
[C---:B------:R-:W-:Y:S01]  /*63c0*/  FFMA R3, R49.reuse, R51, R3 ;  /* 0x0000003331037223 */ /* 0x040fe20000000003 */
[----:B------:R-:W-:Y:S01]  /*63d0*/  FFMA R7, R49, R52, R7 ;  /* 0x0000003431077223 */ /* 0x000fe20000000007 */
[----:B------:R-:W-:Y:S02]  /*63e0*/  HADD2.F32 R51, -RZ, R4.H1_H1 ;  /* 0x30000004ff337230 */ /* 0x000fe40000004100 */
[C---:B------:R-:W-:Y:S01]  /*63f0*/  FMUL R4, R47.reuse, R9 ;  /* 0x000000092f047220 */ /* 0x040fe20000400000 */
[----:B------:R-:W-:Y:S02]  /*6400*/  HADD2.F32 R52, -RZ, R5.H0_H0 ;  /* 0x20000005ff347230 */ /* 0x000fe40000004100 */
[----:B------:R-:W-:Y:S01]  /*6410*/  FMUL R16, R47, R21 ;  /* 0x000000152f107220 */ /* 0x000fe20000400000 */
[----:B------:R-:W-:Y:S01]  /*6420*/  F2FP.SATFINITE.E4M3.F32.PACK_AB_MERGE_C R78, R7, R3, RZ ;  /* 0x00000003074e723e */ /* 0x000fe200048070ff */
[C---:B------:R-:W-:Y:S01]  /*6430*/  FMUL R3, R47.reuse, R8 ;  /* 0x000000082f037220 */ /* 0x040fe20000400000 */
[C---:B------:R-:W-:Y:S01]  /*6440*/  FMUL R7, R47.reuse, R12 ;  /* 0x0000000c2f077220 */ /* 0x040fe20000400000 */
[C---:B------:R-:W-:Y:S01]  /*6450*/  FMUL R8, R47.reuse, R13 ;  /* 0x0000000d2f087220 */ /* 0x040fe20000400000 */
[----:B------:R-:W-:Y:S01]  /*6460*/  FMUL R12, R47, R17 ;  /* 0x000000112f0c7220 */ /* 0x000fe20000400000 */
[C---:B------:R-:W-:Y:S01]  /*6470*/  FFMA R3, R49.reuse, R53, R3 ;  /* 0x0000003531037223 */ /* 0x040fe20000000003 */
[----:B------:R-:W-:Y:S01]  /*6480*/  FFMA R4, R49, R54, R4 ;  /* 0x0000003631047223 */ /* 0x000fe20000000004 */
[C---:B------:R-:W-:Y:S01]  /*6490*/  FMUL R5, R47.reuse, R10 ;  /* 0x0000000a2f057220 */ /* 0x040fe20000400000 */
[C---:B------:R-:W-:Y:S01]  /*64a0*/  FMUL R9, R47.reuse, R14 ;  /* 0x0000000e2f097220 */ /* 0x040fe20000400000 */
[C---:B------:R-:W-:Y:S01]  /*64b0*/  FMUL R10, R47.reuse, R15 ;  /* 0x0000000f2f0a7220 */ /* 0x040fe20000400000 */
[----:B------:R-:W-:Y:S01]  /*64c0*/  FMUL R15, R47, R20 ;  /* 0x000000142f0f7220 */ /* 0x000fe20000400000 */
[C---:B------:R-:W-:Y:S01]  /*64d0*/  FFMA R5, R49.reuse, R55, R5 ;  /* 0x0000003731057223 */ /* 0x040fe20000000005 */
[C---:B------:R-:W-:Y:S01]  /*64e0*/  FFMA R6, R49.reuse, R56, R6 ;  /* 0x0000003831067223 */ /* 0x040fe20000000006 */
[C---:B------:R-:W-:Y:S01]  /*64f0*/  FFMA R7, R49.reuse, R57, R7 ;  /* 0x0000003931077223 */ /* 0x040fe20000000007 */
[C---:B------:R-:W-:Y:S01]  /*6500*/  FFMA R8, R49.reuse, R58, R8 ;  /* 0x0000003a31087223 */ /* 0x040fe20000000008 */
[--C-:B------:R-:W-:Y:S02]  /*6510*/  HADD2.F32 R63, -RZ, R64.reuse.H0_H0 ;  /* 0x20000040ff3f7230 */ /* 0x100fe40000004100 */
[C---:B------:R-:W-:Y:S01]  /*6520*/  FFMA R9, R49.reuse, R59, R9 ;  /* 0x0000003b31097223 */ /* 0x040fe20000000009 */
[----:B------:R-:W-:Y:S01]  /*6530*/  F2FP.SATFINITE.E4M3.F32.PACK_AB_MERGE_C R5, R6, R5, RZ ;  /* 0x000000050605723e */ /* 0x000fe200048070ff */
[C---:B------:R-:W-:Y:S01]  /*6540*/  FFMA R10, R49.reuse, R60, R10 ;  /* 0x0000003c310a7223 */ /* 0x040fe2000000000a */
[C---:B------:R-:W-:Y:S01]  /*6550*/  FFMA R11, R49.reuse, R61, R11 ;  /* 0x0000003d310b7223 */ /* 0x040fe2000000000b */
[----:B------:R-:W-:Y:S01]  /*6560*/  FFMA R12, R49, R62, R12 ;  /* 0x0000003e310c7223 */ /* 0x000fe2000000000c */
[C---:B------:R-:W-:Y:S01]  /*6570*/  FMUL R20, R47.reuse, R25 ;  /* 0x000000192f147220 */ /* 0x040fe20000400000 */
[C---:B------:R-:W-:Y:S01]  /*6580*/  FMUL R25, R47.reuse, R30 ;  /* 0x0000001e2f197220 */ /* 0x040fe20000400000 */
[C---:B------:R-:W-:Y:S01]  /*6590*/  FMUL R30, R47.reuse, R35 ;  /* 0x000000232f1e7220 */ /* 0x040fe20000400000 */
[----:B------:R-:W-:Y:S01]  /*65a0*/  F2FP.SATFINITE.E4M3.F32.PACK_AB_MERGE_C R9, R10, R9, RZ ;  /* 0x000000090a09723e */ /* 0x000fe200048070ff */
[----:B------:R-:W-:Y:S02]  /*65b0*/  HADD2.F32 R64, -RZ, R64.H1_H1 ;  /* 0x30000040ff407230 */ /* 0x000fe40000004100 */
[C---:B------:R-:W-:Y:S01]  /*65c0*/  FMUL R13, R47.reuse, R18 ;  /* 0x000000122f0d7220 */ /* 0x040fe20000400000 */
[C---:B------:R-:W-:Y:S01]  /*65d0*/  FMUL R14, R47.reuse, R19 ;  /* 0x000000132f0e7220 */ /* 0x040fe20000400000 */
[C---:B------:R-:W-:Y:S01]  /*65e0*/  FMUL R17, R47.reuse, R22 ;  /* 0x000000162f117220 */ /* 0x040fe20000400000 */
[----:B------:R-:W-:Y:S01]  /*65f0*/  FMUL R18, R47, R23 ;  /* 0x000000172f127220 */ /* 0x000fe20000400000 */
[C---:B------:R-:W-:Y:S01]  /*6600*/  FFMA R13, R49.reuse, R63, R13 ;  /* 0x0000003f310d7223 */ /* 0x040fe2000000000d */
[C---:B------:R-:W-:Y:S01]  /*6610*/  FFMA R14, R49.reuse, R64, R14 ;  /* 0x00000040310e7223 */ /* 0x040fe2000000000e */
[----:B------:R-:W-:Y:S01]  /*6620*/  FFMA R15, R49, R65, R15 ;  /* 0x00000041310f7223 */ /* 0x000fe2000000000f */
[----:B------:R-:W-:Y:S01]  /*6630*/  FMUL R19, R47, R24 ;  /* 0x000000182f137220 */ /* 0x000fe20000400000 */
[C---:B------:R-:W-:Y:S01]  /*6640*/  FFMA R16, R49.reuse, R66, R16 ;  /* 0x0000004231107223 */ /* 0x040fe20000000010 */
[----:B------:R-:W-:Y:S01]  /*6650*/  FFMA R17, R49, R67, R17 ;  /* 0x0000004331117223 */ /* 0x000fe20000000011 */
[----:B------:R-:W-:Y:S01]  /*6660*/  F2FP.SATFINITE.E4M3.F32.PACK_AB_MERGE_C R13, R14, R13, RZ ;  /* 0x0000000d0e0d723e */ /* 0x000fe200048070ff */
[C---:B------:R-:W-:Y:S01]  /*6670*/  FMUL R21, R47.reuse, R26 ;  /* 0x0000001a2f157220 */ /* 0x040fe20000400000 */
[----:B------:R-:W-:Y:S01]  /*6680*/  FMUL R22, R47, R27 ;  /* 0x0000001b2f167220 */ /* 0x000fe20000400000 */
[C---:B------:R-:W-:Y:S01]  /*6690*/  FFMA R18, R49.reuse, R68, R18 ;  /* 0x0000004431127223 */ /* 0x040fe20000000012 */
[----:B------:R-:W-:Y:S01]  /*66a0*/  FFMA R19, R49, R69, R19 ;  /* 0x0000004531137223 */ /* 0x000fe20000000013 */
[----:B------:R-:W-:Y:S01]  /*66b0*/  FMUL R23, R47, R28 ;  /* 0x0000001c2f177220 */ /* 0x000fe20000400000 */
[----:B------:R-:W-:Y:S01]  /*66c0*/  FFMA R20, R49, R70, R20 ;  /* 0x0000004631147223 */ /* 0x000fe20000000014 */
[----:B------:R-:W-:Y:S01]  /*66d0*/  FMUL R24, R47, R29 ;  /* 0x0000001d2f187220 */ /* 0x000fe20000400000 */
[C---:B------:R-:W-:Y:S01]  /*66e0*/  FFMA R21, R49.reuse, R71, R21 ;  /* 0x0000004731157223 */ /* 0x040fe20000000015 */
[----:B------:R-:W-:Y:S01]  /*66f0*/  FFMA R22, R49, R72, R22 ;  /* 0x0000004831167223 */ /* 0x000fe20000000016 */
[C---:B------:R-:W-:Y:S01]  /*6700*/  FMUL R26, R47.reuse, R31 ;  /* 0x0000001f2f1a7220 */ /* 0x040fe20000400000 */
[----:B------:R-:W-:Y:S01]  /*6710*/  FMUL R27, R47, R32 ;  /* 0x000000202f1b7220 */ /* 0x000fe20000400000 */
[----:B------:R-:W-:Y:S01]  /*6720*/  FFMA R23, R49, R73, R23 ;  /* 0x0000004931177223 */ /* 0x000fe20000000017 */
[----:B------:R-:W-:Y:S01]  /*6730*/  FMUL R28, R47, R33 ;  /* 0x000000212f1c7220 */ /* 0x000fe20000400000 */
[----:B------:R-:W-:Y:S01]  /*6740*/  FFMA R24, R49, R74, R24 ;  /* 0x0000004a31187223 */ /* 0x000fe20000000018 */
[----:B------:R-:W-:Y:S01]  /*6750*/  FMUL R29, R47, R34 ;  /* 0x000000222f1d7220 */ /* 0x000fe20000400000 */
[C---:B------:R-:W-:Y:S01]  /*6760*/  FFMA R25, R49.reuse, R75, R25 ;  /* 0x0000004b31197223 */ /* 0x040fe20000000019 */
[C---:B------:R-:W-:Y:S01]  /*6770*/  FFMA R26, R49.reuse, R76, R26 ;  /* 0x0000004c311a7223 */ /* 0x040fe2000000001a */
[C---:B------:R-:W-:Y:S01]  /*6780*/  FFMA R27, R49.reuse, R50, R27 ;  /* 0x00000032311b7223 */ /* 0x040fe2000000001b */
[C---:B------:R-:W-:Y:S01]  /*6790*/  FFMA R28, R49.reuse, R51, R28 ;  /* 0x00000033311c7223 */ /* 0x040fe2000000001c */
[----:B------:R-:W-:Y:S01]  /*67a0*/  F2FP.SATFINITE.E4M3.F32.PACK_AB_MERGE_C R17, R18, R17, RZ ;  /* 0x000000111211723e */ /* 0x000fe200048070ff */
[C---:B------:R-:W-:Y:S01]  /*67b0*/  FFMA R29, R49.reuse, R52, R29 ;  /* 0x00000034311d7223 */ /* 0x040fe2000000001d */
[----:B------:R-:W-:Y:S01]  /*67c0*/  F2FP.SATFINITE.E4M3.F32.PACK_AB_MERGE_C R21, R22, R21, RZ ;  /* 0x000000151615723e */ /* 0x000fe200048070ff */
[----:B------:R-:W-:Y:S01]  /*67d0*/  FFMA R30, R49, R77, R30 ;  /* 0x0000004d311e7223 */ /* 0x000fe2000000001e */
[----:B------:R-:W-:Y:S02]  /*67e0*/  F2FP.SATFINITE.E4M3.F32.PACK_AB_MERGE_C R32, R2, R0, R78 ;  /* 0x000000000220723e */ /* 0x000fe4000480704e */
[----:B------:R-:W-:Y:S02]  /*67f0*/  F2FP.SATFINITE.E4M3.F32.PACK_AB_MERGE_C R33, R4, R3, R5 ;  /* 0x000000030421723e */ /* 0x000fe40004807005 */
[----:B------:R-:W-:Y:S02]  /*6800*/  F2FP.SATFINITE.E4M3.F32.PACK_AB_MERGE_C R34, R8, R7, R9 ;  /* 0x000000070822723e */ /* 0x000fe40004807009 */
[----:B------:R-:W-:Y:S02]  /*6810*/  F2FP.SATFINITE.E4M3.F32.PACK_AB_MERGE_C R35, R12, R11, R13 ;  /* 0x0000000b0c23723e */ /* 0x000fe4000480700d */
[----:B------:R-:W-:Y:S02]  /*6820*/  F2FP.SATFINITE.E4M3.F32.PACK_AB_MERGE_C R16, R16, R15, R17 ;  /* 0x0000000f1010723e */ /* 0x000fe40004807011 */
[----:B------:R-:W-:Y:S01]  /*6830*/  F2FP.SATFINITE.E4M3.F32.PACK_AB_MERGE_C R17, R20, R19, R21 ;  /* 0x000000131411723e */ /* 0x000fe20004807015 */
[----:B------:R1:W-:Y:S01]  /*6840*/  STS.128 [R100+UR49+0x4200], R32 ;  /* 0x0042002064007988 */ /* 0x0003e20008000c31 */
[----:B------:R-:W-:Y:S02]  /*6850*/  F2FP.SATFINITE.E4M3.F32.PACK_AB_MERGE_C R18, R26, R25, RZ ;  /* 0x000000191a12723e */ /* 0x000fe400048070ff */
[----:B------:R-:W-:Y:S02]  /*6860*/  F2FP.SATFINITE.E4M3.F32.PACK_AB_MERGE_C R19, R30, R29, RZ ;  /* 0x0000001d1e13723e */ /* 0x000fe400048070ff */
[----:B------:R-:W-:Y:S02]  /*6870*/  F2FP.SATFINITE.E4M3.F32.PACK_AB_MERGE_C R18, R24, R23, R18 ;  /* 0x000000171812723e */ /* 0x000fe40004807012 */
[----:B------:R-:W-:Y:S02]  /*6880*/  F2FP.SATFINITE.E4M3.F32.PACK_AB_MERGE_C R19, R28, R27, R19 ;  /* 0x0000001b1c13723e */ /* 0x000fe40004807013 */
[----:B------:R-:W-:Y:S02]  /*6890*/  LEA R0, R105, UR49, 0x3 ;  /* 0x0000003169007c11 */ /* 0x000fe4000f8e18ff */
[----:B------:R-:W-:Y:S01]  /*68a0*/  @P6 SHF.L.U32 R2, R104, 0x1f, RZ ;  /* 0x0000001f68026819 */ /* 0x000fe200000006ff */
[----:B------:R1:W-:Y:S01]  /*68b0*/  STS.128 [R114+0x4210], R16 ;  /* 0x0042101072007388 */ /* 0x0003e20000000c00 */
[----:B------:R-:W-:Y:S01]  /*68c0*/  @!PT LDS RZ, [RZ] ;  /* 0x00000000fffff984 */ /* 0x000fe20000000800 */
[----:B------:R-:W-:Y:S01]  /*68d0*/  @!PT LDS RZ, [RZ] ;  /* 0x00000000fffff984 */ /* 0x000fe20000000800 */
[----:B------:R-:W-:Y:S01]  /*68e0*/  @!PT LDS RZ, [RZ] ;  /* 0x00000000fffff984 */ /* 0x000fe20000000800 */
[----:B------:R-:W-:Y:S01]  /*68f0*/  @!PT LDS RZ, [RZ] ;  /* 0x00000000fffff984 */ /* 0x000fe20000000800 */
[----:B------:R2:W-:Y:S07]  /*6900*/  MEMBAR.ALL.CTA ;  /* 0x0000000000007992 */ /* 0x0005ee0000008000 */
[----:B--2---:R-:W2:Y:S02]  /*6910*/  FENCE.VIEW.ASYNC.S ;  /* 0x00000000000073c6 */ /* 0x004ea40000000000 */
[----:B--2---:R-:W-:Y:S06]  /*6920*/  BAR.SYNC.DEFER_BLOCKING 0x1, 0x80 ;  /* 0x0042000000007b1d */ /* 0x004fec0000010000 */
[----:B------:R-:W-:Y:S05]  /*6930*/  @P0 BRA `(.L_x_106) ;  /* 0x0000000000280947 */ /* 0x000fea0003800000 */
[----:B------:R-:W-:Y:S02]  /*6940*/  UIADD3 UR4, UPT, UPT, UR49, 0x4200, URZ ;  /* 0x0000420031047890 */ /* 0x000fe4000fffe0ff */
[----:B------:R-:W-:Y:S01]  /*6950*/  UIADD3 UR6, UP0, UPT, UR52, 0x680, URZ ;  /* 0x0000068034067890 */ /* 0x000fe2000ff1e0ff */
[----:B------:R-:W-:Y:S03]  /*6960*/  UMOV UR43, UR36 ;  /* 0x00000024002b7c82 */ /* 0x000fe60008000000 */
[----:B------:R-:W-:Y:S01]  /*6970*/  MOV R109, UR4 ;  /* 0x00000004006d7c02 */ /* 0x000fe20008000f00 */
[----:B------:R-:W-:Y:S03]  /*6980*/  UIADD3.X UR7, UPT, UPT, URZ, UR53, URZ, UP0, !UPT ;  /* 0x00000035ff077290 */ /* 0x000fe600087fe4ff */
[----:B------:R-:W-:Y:S11]  /*6990*/  R2UR UR40, R109 ;  /* 0x000000006d2872ca */ /* 0x000ff600000e0000 */
[----:B------:R-:W-:Y:S02]  /*69a0*/  @!UPT UIADD3 URZ, UPT, UPT, URZ, URZ, URZ ;  /* 0x000000fffffff290 */ /* 0x000fe4000fffe0ff */
[----:B------:R2:W-:Y:S01]  /*69b0*/  UTMASTG.3D [UR40], [UR6] ;  /* 0x00000028060073b5 */ /* 0x0005e20008010000 */
[----:B------:R0:W-:Y:S01]  /*69c0*/  UTMACMDFLUSH ;  /* 0x00000000000079b7 */ /* 0x0001e20000000000 */
[----:B--2---:R-:W-:Y:S04]  /*69d0*/  DEPBAR.LE SB0, 0x1 ;  /* 0x000080400000791a */ /* 0x004fe80000000000 */
.L_x_106:
[----:B------:R-:W-:Y:S05]  /*69e0*/  BSYNC.RECONVERGENT B0 ;  /* 0x0000000000007941 */ /* 0x000fea0003800200 */
.L_x_105:
[----:B------:R-:W-:Y:S06]  /*69f0*/  BAR.SYNC.DEFER_BLOCKING 0x1, 0x80 ;  /* 0x0042000000007b1d */ /* 0x000fec0000010000 */
[----:B------:R-:W2:Y:S01]  /*6a00*/  @P6 SYNCS.PHASECHK.TRANS64.TRYWAIT P0, [R0+URZ+0xa0], R2 ;  /* 0x0000a002000065a7 */ /* 0x000ea200080011ff */
[----:B------:R-:W-:Y:S01]  /*6a10*/  BSSY B1, `(.L_x_107) ;  /* 0x0000021000017945 */ /* 0x000fe20003800000 */
[----:B--2---:R-:W-:Y:S03]  /*6a20*/  @P6 SEL R115, RZ, 0x1, !P0 ;  /* 0x00000001ff736807 */ /* 0x004fe60004000000 */
[----:B------:R-:W-:Y:S05]  /*6a30*/  @!P6 BRA `(.L_x_108) ;  /* 0x000000000078e947 */ /* 0x000fea0003800000 */
[----:B------:R-:W-:Y:S01]  /*6a40*/  ISETP.NE.AND P1, PT, R116, RZ, PT ;  /* 0x000000ff7400720c */ /* 0x000fe20003f25270 */
[----:B------:R-:W-:Y:S01]  /*6a50*/  BSSY B0, `(.L_x_109) ;  /* 0x0000009000007945 */ /* 0x000fe20003800000 */
[----:B------:R-:W-:Y:S11]  /*6a60*/  ISETP.NE.AND P0, PT, R115, RZ, PT ;  /* 0x000000ff7300720c */ /* 0x000ff60003f05270 */
[----:B------:R-:W-:Y:S05]  /*6a70*/  @P1 IMAD R2, R105, 0x1000, R100 ;  /* 0x0000100069021824 */ /* 0x000fea00078e0264 */
[----:B------:R-:W-:Y:S05]  /*6a80*/  @P1 IADD3 R4, PT, PT, R2, UR49, RZ ;  /* 0x0000003102041c10 */ /* 0x000fea000fffe0ff */
[----:B------:R-:W-:Y:S01]  /*6a90*/  @P1 IMAD.IADD R4, R4, 0x1, R117 ;  /* 0x0000000104041824 */ /* 0x000fe200078e0275 */
[----:B------:R-:W-:Y:S06]  /*6aa0*/  @P0 BRA `(.L_x_110) ;  /* 0x00000000000c0947 */ /* 0x000fec0003800000 */
[----:B------:R-:W-:Y:S04]  /*6ab0*/  SHF.L.U32 R3, R104, 0x1f, RZ ;  /* 0x0000001f68037819 */ /* 0x000fe800000006ff */
[----:B------:R-:W2:Y:S02]  /*6ac0*/  SYNCS.PHASECHK.TRANS64.TRYWAIT P0, [R0+URZ+0xa0], R3 ;  /* 0x0000a003000075a7 */ /* 0x000ea400080011ff */
[----:B--2---:R-:W-:Y:S05]  /*6ad0*/  @!P0 BRA `(.L_x_111) ;  /* 0x00000034005c8947 */ /* 0x004fea0003800000 */
.L_x_110:
[----:B------:R-:W-:Y:S05]  /*6ae0*/  BSYNC B0 ;  /* 0x0000000000007941 */ /* 0x000fea0003800000 */
.L_x_109:
[----:B------:R-:W-:Y:S01]  /*6af0*/  ISETP.NE.AND P0, PT, R116, RZ, PT ;  /* 0x000000ff7400720c */ /* 0x000fe20003f05270 */
[----:B------:R-:W-:Y:S11]  /*6b00*/  VIADD R105, R105, 0x1 ;  /* 0x0000000169697836 */ /* 0x000ff60000000000 */
[----:B------:R-:W-:Y:S01]  /*6b10*/  @!UPT UIADD3 URZ, UPT, UPT, URZ, URZ, URZ ;  /* 0x000000fffffff290 */ /* 0x000fe2000fffe0ff */
[----:B------:R3:W4:Y:S04]  /*6b20*/  @P0 LDS.128 R80, [R2+UR49+0x200] ;  /* 0x0002003102500984 */ /* 0x0007280008000c00 */
[----:B------:R1:W1:Y:S01]  /*6b30*/  @P0 LDS.128 R84, [R4+0x210] ;  /* 0x0002100004540984 */ /* 0x0002620000000c00 */
        /* <DEDUP_REMOVED lines=8> */
[----:B---3--:R-:W-:Y:S02]  /*6bc0*/  VIADD R2, R0, 0xc0 ;  /* 0x000000c000027836 */ /* 0x008fe40000000000 */
[----:B--2---:R-:W-:Y:S05]  /*6bd0*/  IMAD.U32 R0, RZ, RZ, UR37 ;  /* 0x00000025ff007e24 */ /* 0x004fea000f8e00ff */
[----:B------:R-:W-:Y:S04]  /*6be0*/  PRMT R0, R0, 0x654, R2 ;  /* 0x0000065400007816 */ /* 0x000fe80000000002 */
[----:B-----5:R2:W-:Y:S02]  /*6bf0*/  SYNCS.ARRIVE.TRANS64.RED.A1T0 RZ, [R0+URZ], RZ ;  /* 0x000000ff00ff79a7 */ /* 0x0205e400081004ff */
[----:B--2---:R-:W-:Y:S04]  /*6c00*/  SEL R0, RZ, 0x1, P0 ;  /* 0x00000001ff007807 */ /* 0x004fe80000000000 */
[----:B-1--4-:R-:W-:Y:S02]  /*6c10*/  LOP3.LUT R104, R104, R0, RZ, 0x3c, !PT ;  /* 0x0000000068687212 */ /* 0x012fe400078e3cff */
.L_x_108:
[----:B------:R-:W-:Y:S05]  /*6c20*/  BSYNC B1 ;  /* 0x0000000000017941 */ /* 0x000fea0003800000 */
.L_x_107:
[----:B------:R-:W-:Y:S05]  /*6c30*/  VIADD R0, R48, 0x40 ;  /* 0x0000004030007836 */ /* 0x000fea0000000000 */
[----:B------:R-:W-:Y:S04]  /*6c40*/  SHF.R.U32.HI R0, RZ, 0x15, R0 ;  /* 0x00000015ff007819 */ /* 0x000fe80000011600 */
[----:B------:R-:W-:Y:S11]  /*6c50*/  LOP3.LUT P0, RZ, R0, 0x3, R101, 0x48, !PT ;  /* 0x0000000300ff7812 */ /* 0x000ff60007804865 */
[----:B------:R-:W-:Y:S02]  /*6c60*/  @!UPT UIADD3 URZ, UPT, UPT, URZ, URZ, URZ ;  /* 0x000000fffffff290 */ /* 0x000fe4000fffe0ff */
[----:B------:R-:W-:Y:S05]  /*6c70*/  @!P0 BRA `(.L_x_112) ;  /* 0x0000000000408947 */ /* 0x000fea0003800000 */
[----:B------:R-:W2:Y:S01]  /*6c80*/  LDCU.64 UR8, c[0x4][0x78] ;  /* 0x01000f00ff0877ac */ /* 0x000ea20008000a00 */
[----:B------:R-:W-:Y:S01]  /*6c90*/  MOV R3, 0x0 ;  /* 0x0000000000037802 */ /* 0x000fe20000000f00 */
[----:B------:R-:W-:Y:S02]  /*6ca0*/  HFMA2 R12, -RZ, RZ, 0, 5.9604644775390625e-08 ;  /* 0x00000001ff0c7431 */ /* 0x000fe400000001ff */
[----:B------:R-:W-:Y:S02]  /*6cb0*/  IMAD.MOV.U32 R8, RZ, RZ, 0x192 ;  /* 0x00000192ff087424 */ /* 0x000fe400078e00ff */
[----:B------:R-:W-:Y:S01]  /*6cc0*/  IMAD.MOV.U32 R13, RZ, RZ, RZ ;  /* 0x000000ffff0d7224 */ /* 0x000fe200078e00ff */
[----:B------:R-:W3:Y:S01]  /*6cd0*/  LDCU.64 UR6, c[0x4][0x80] ;  /* 0x01001000ff0677ac */ /* 0x000ee20008000a00 */
[----:B------:R-:W4:Y:S01]  /*6ce0*/  LDC.64 R2, c[0x4][R3] ;  /* 0x0100000003027b82 */ /* 0x000f220000000a00 */
[----:B------:R-:W5:Y:S01]  /*6cf0*/  LDCU.64 UR4, c[0x4][0x18] ;  /* 0x01000300ff0477ac */ /* 0x000f620008000a00 */
[----:B--2---:R-:W-:Y:S01]  /*6d00*/  MOV R5, UR9 ;  /* 0x0000000900057c02 */ /* 0x004fe20008000f00 */
[----:B------:R-:W-:Y:S01]  /*6d10*/  IMAD.U32 R4, RZ, RZ, UR8 ;  /* 0x00000008ff047e24 */ /* 0x000fe2000f8e00ff */
[----:B---3--:R-:W-:Y:S01]  /*6d20*/  MOV R7, UR7 ;  /* 0x0000000700077c02 */ /* 0x008fe20008000f00 */
[----:B------:R-:W-:Y:S01]  /*6d30*/  IMAD.U32 R6, RZ, RZ, UR6 ;  /* 0x00000006ff067e24 */ /* 0x000fe2000f8e00ff */
[----:B-----5:R-:W-:Y:S01]  /*6d40*/  MOV R11, UR5 ;  /* 0x00000005000b7c02 */ /* 0x020fe20008000f00 */
[----:B------:R-:W-:Y:S02]  /*6d50*/  IMAD.U32 R10, RZ, RZ, UR4 ;  /* 0x00000004ff0a7e24 */ /* 0x000fe4000f8e00ff */
[----:B------:R-:W-:Y:S07]  /*6d60*/  LEPC R20, `(.L_x_112) ;  /* 0x000000001014794e */ /* 0x000fee0000000000 */
[----:B-1--4-:R-:W-:Y:S05]  /*6d70*/  CALL.ABS.NOINC R2 ;  /* 0x0000000002007343 */ /* 0x012fea0003c00000 */
.L_x_112:
[-C--:B------:R-:W-:Y:S01]  /*6d80*/  F2FP.F16.E4M3.UNPACK_B R0, R81.reuse ;  /* 0x00000051ff00723e */ /* 0x080fe200020006ff */
[----:B------:R-:W-:Y:S05]  /*6d90*/  WARPSYNC.ALL ;  /* 0x0000000000007948 */ /* 0x000fea0003800000 */
[----:B------:R-:W-:Y:S01]  /*6da0*/  R2UR UR4, R48 ;  /* 0x00000000300472ca */ /* 0x000fe200000e0000 */
[--C-:B------:R-:W-:Y:S01]  /*6db0*/  HADD2.F32 R54, -RZ, R0.reuse.H0_H0 ;  /* 0x20000000ff367230 */ /* 0x100fe20000004100 */
[-C--:B------:R-:W-:Y:S01]  /*6dc0*/  F2FP.F16.E4M3.UNPACK_B R2, R80.reuse.H1 ;  /* 0x00000050ff02723e */ /* 0x080fe200030006ff */
[----:B------:R-:W-:Y:S01]  /*6dd0*/  HADD2.F32 R55, -RZ, R0.H1_H1 ;  /* 0x30000000ff377230 */ /* 0x000fe20000004100 */
[----:B------:R-:W-:Y:S01]  /*6de0*/  F2FP.F16.E4M3.UNPACK_B R0, R81.H1 ;  /* 0x00000051ff00723e */ /* 0x000fe200030006ff */
[----:B------:R-:W-:Y:S01]  /*6df0*/  BSSY.RECONVERGENT B0, `(.L_x_113) ;  /* 0x0000095000007945 */ /* 0x000fe20003800200 */
[----:B------:R-:W-:Y:S01]  /*6e00*/  F2FP.F16.E4M3.UNPACK_B R3, R80 ;  /* 0x00000050ff03723e */ /* 0x000fe200020006ff */
[----:B------:R-:W-:Y:S01]  /*6e10*/  HADD2.F32 R52, -RZ, R2.H0_H0 ;  /* 0x20000002ff347230 */ /* 0x000fe20000004100 */
[----:B------:R-:W-:Y:S01]  /*6e20*/  ISETP.NE.AND P0, PT, R110, RZ, PT ;  /* 0x000000ff6e00720c */ /* 0x000fe20003f05270 */
[--C-:B------:R-:W-:Y:S01]  /*6e30*/  HADD2.F32 R56, -RZ, R0.reuse.H0_H0 ;  /* 0x20000000ff387230 */ /* 0x100fe20000004100 */
[----:B------:R-:W-:Y:S01]  /*6e40*/  ISETP.NE.AND P6, PT, R118, RZ, PT ;  /* 0x000000ff7600720c */ /* 0x000fe20003fc5270 */
[----:B------:R-:W-:Y:S01]  /*6e50*/  HADD2.F32 R57, -RZ, R0.H1_H1 ;  /* 0x30000000ff397230 */ /* 0x000fe20000004100 */
[-C--:B------:R-:W-:Y:S01]  /*6e60*/  F2FP.F16.E4M3.UNPACK_B R0, R83.reuse ;  /* 0x00000053ff00723e */ /* 0x080fe200020006ff */
[----:B-1----:R-:W-:Y:S01]  /*6e70*/  LDTM.16dp32bit_t0_t15.x32 R4, tmem[UR4+0x40] ;  /* 0x00004004000479ee */ /* 0x002fe20008a80000 */
[----:B------:R-:W1:Y:S01]  /*6e80*/  LDTM.16dp32bit_t16_t31.x32 R4, tmem[UR4+0x60] ;  /* 0x00006004000479ee */ /* 0x000e620008aa0000 */
[----:B------:R-:W-:Y:S01]  /*6e90*/  HADD2.F32 R53, -RZ, R2.H1_H1 ;  /* 0x30000002ff357230 */ /* 0x000fe20000004100 */
[----:B------:R-:W-:Y:S01]  /*6ea0*/  F2FP.F16.E4M3.UNPACK_B R2, R82.H1 ;  /* 0x00000052ff02723e */ /* 0x000fe200030006ff */
[--C-:B------:R-:W-:Y:S02]  /*6eb0*/  HADD2.F32 R50, -RZ, R3.reuse.H0_H0 ;  /* 0x20000003ff327230 */ /* 0x100fe40000004100 */
[--C-:B------:R-:W-:Y:S02]  /*6ec0*/  HADD2.F32 R62, -RZ, R0.reuse.H0_H0 ;  /* 0x20000000ff3e7230 */ /* 0x100fe40000004100 */
[----:B------:R-:W-:Y:S01]  /*6ed0*/  HADD2.F32 R63, -RZ, R0.H1_H1 ;  /* 0x30000000ff3f7230 */ /* 0x000fe20000004100 */
[----:B------:R-:W-:Y:S01]  /*6ee0*/  F2FP.F16.E4M3.UNPACK_B R0, R84.H1 ;  /* 0x00000054ff00723e */ /* 0x000fe200030006ff */
[--C-:B------:R-:W-:Y:S02]  /*6ef0*/  HADD2.F32 R60, -RZ, R2.reuse.H0_H0 ;  /* 0x20000002ff3c7230 */ /* 0x100fe40000004100 */
[----:B------:R-:W-:Y:S01]  /*6f00*/  HADD2.F32 R61, -RZ, R2.H1_H1 ;  /* 0x30000002ff3d7230 */ /* 0x000fe20000004100 */
[----:B------:R-:W-:Y:S01]  /*6f10*/  F2FP.F16.E4M3.UNPACK_B R2, R83.H1 ;  /* 0x00000053ff02723e */ /* 0x000fe200030006ff */
[----:B------:R-:W-:Y:S01]  /*6f20*/  HADD2.F32 R51, -RZ, R3.H1_H1 ;  /* 0x30000003ff337230 */ /* 0x000fe20000004100 */
[----:B------:R-:W-:Y:S01]  /*6f30*/  F2FP.F16.E4M3.UNPACK_B R3, R82 ;  /* 0x00000052ff03723e */ /* 0x000fe200020006ff */
[--C-:B------:R-:W-:Y:S02]  /*6f40*/  HADD2.F32 R68, -RZ, R0.reuse.H0_H0 ;  /* 0x20000000ff447230 */ /* 0x100fe40000004100 */
[----:B------:R-:W-:Y:S01]  /*6f50*/  HADD2.F32 R69, -RZ, R0.H1_H1 ;  /* 0x30000000ff457230 */ /* 0x000fe20000004100 */
[-C--:B------:R-:W-:Y:S01]  /*6f60*/  F2FP.F16.E4M3.UNPACK_B R0, R85.reuse.H1 ;  /* 0x00000055ff00723e */ /* 0x080fe200030006ff */
[--C-:B------:R-:W-:Y:S02]  /*6f70*/  HADD2.F32 R64, -RZ, R2.reuse.H0_H0 ;  /* 0x20000002ff407230 */ /* 0x100fe40000004100 */
[----:B------:R-:W-:Y:S01]  /*6f80*/  HADD2.F32 R65, -RZ, R2.H1_H1 ;  /* 0x30000002ff417230 */ /* 0x000fe20000004100 */
[----:B------:R-:W-:Y:S01]  /*6f90*/  F2FP.F16.E4M3.UNPACK_B R2, R85 ;  /* 0x00000055ff02723e */ /* 0x000fe200020006ff */
[--C-:B------:R-:W-:Y:S02]  /*6fa0*/  HADD2.F32 R58, -RZ, R3.reuse.H0_H0 ;  /* 0x20000003ff3a7230 */ /* 0x100fe40000004100 */
[C---:B-1----:R-:W-:Y:S01]  /*6fb0*/  FMUL R7, R47.reuse, R7 ;  /* 0x000000072f077220 */ /* 0x042fe20000400000 */
[----:B------:R-:W-:Y:S01]  /*6fc0*/  HADD2.F32 R59, -RZ, R3.H1_H1 ;  /* 0x30000003ff3b7230 */ /* 0x000fe20000004100 */
[----:B------:R-:W-:Y:S01]  /*6fd0*/  F2FP.F16.E4M3.UNPACK_B R3, R84 ;  /* 0x00000054ff03723e */ /* 0x000fe200020006ff */
[--C-:B------:R-:W-:Y:S02]  /*6fe0*/  HADD2.F32 R72, -RZ, R0.reuse.H0_H0 ;  /* 0x20000000ff487230 */ /* 0x100fe40000004100 */
[C---:B------:R-:W-:Y:S01]  /*6ff0*/  FMUL R11, R47.reuse, R11 ;  /* 0x0000000b2f0b7220 */ /* 0x040fe20000400000 */
[----:B------:R-:W-:Y:S01]  /*7000*/  HADD2.F32 R73, -RZ, R0.H1_H1 ;  /* 0x30000000ff497230 */ /* 0x000fe20000004100 */
[----:B------:R-:W-:Y:S01]  /*7010*/  F2FP.F16.E4M3.UNPACK_B R0, R87 ;  /* 0x00000057ff00723e */ /* 0x000fe200020006ff */
[--C-:B------:R-:W-:Y:S02]  /*7020*/  HADD2.F32 R70, -RZ, R2.reuse.H0_H0 ;  /* 0x20000002ff467230 */ /* 0x100fe40000004100 */
[C---:B------:R-:W-:Y:S01]  /*7030*/  FMUL R15, R47.reuse, R15 ;  /* 0x0000000f2f0f7220 */ /* 0x040fe20000400000 */
[----:B------:R-:W-:Y:S01]  /*7040*/  HADD2.F32 R71, -RZ, R2.H1_H1 ;  /* 0x30000002ff477230 */ /* 0x000fe20000004100 */
[-C--:B------:R-:W-:Y:S01]  /*7050*/  F2FP.F16.E4M3.UNPACK_B R2, R86.reuse.H1 ;  /* 0x00000056ff02723e */ /* 0x080fe200030006ff */
[--C-:B------:R-:W-:Y:S02]  /*7060*/  HADD2.F32 R66, -RZ, R3.reuse.H0_H0 ;  /* 0x20000003ff427230 */ /* 0x100fe40000004100 */
[----:B------:R-:W-:Y:S01]  /*7070*/  HADD2.F32 R67, -RZ, R3.H1_H1 ;  /* 0x30000003ff437230 */ /* 0x000fe20000004100 */
[----:B------:R-:W-:Y:S01]  /*7080*/  F2FP.F16.E4M3.UNPACK_B R3, R86 ;  /* 0x00000056ff03723e */ /* 0x000fe200020006ff */
[--C-:B------:R-:W-:Y:S02]  /*7090*/  HADD2.F32 R78, -RZ, R0.reuse.H0_H0 ;  /* 0x20000000ff4e7230 */ /* 0x100fe40000004100 */
[----:B------:R-:W-:Y:S02]  /*70a0*/  HADD2.F32 R79, -RZ, R0.H1_H1 ;  /* 0x30000000ff4f7230 */ /* 0x000fe40000004100 */
[C---:B------:R-:W-:Y:S01]  /*70b0*/  FMUL R0, R47.reuse, R4 ;  /* 0x000000042f007220 */ /* 0x040fe20000400000 */
[--C-:B------:R-:W-:Y:S02]  /*70c0*/  HADD2.F32 R76, -RZ, R2.reuse.H0_H0 ;  /* 0x20000002ff4c7230 */ /* 0x100fe40000004100 */
[----:B------:R-:W-:Y:S01]  /*70d0*/  FMUL R4, R47, R8 ;  /* 0x000000082f047220 */ /* 0x000fe20000400000 */
[----:B------:R-:W-:Y:S02]  /*70e0*/  HADD2.F32 R77, -RZ, R2.H1_H1 ;  /* 0x30000002ff4d7230 */ /* 0x000fe40000004100 */
[----:B------:R-:W-:Y:S01]  /*70f0*/  FFMA R0, R49, R50, R0 ;  /* 0x0000003231007223 */ /* 0x000fe20000000000 */
[--C-:B------:R-:W-:Y:S02]  /*7100*/  HADD2.F32 R74, -RZ, R3.reuse.H0_H0 ;  /* 0x20000003ff4a7230 */ /* 0x100fe40000004100 */
[C---:B------:R-:W-:Y:S01]  /*7110*/  FMUL R2, R47.reuse, R5 ;  /* 0x000000052f027220 */ /* 0x040fe20000400000 */
[----:B------:R-:W-:Y:S02]  /*7120*/  HADD2.F32 R75, -RZ, R3.H1_H1 ;  /* 0x30000003ff4b7230 */ /* 0x000fe40000004100 */
[C---:B------:R-:W-:Y:S01]  /*7130*/  FMUL R5, R47.reuse, R9 ;  /* 0x000000092f057220 */ /* 0x040fe20000400000 */
[----:B------:R-:W-:Y:S01]  /*7140*/  FMUL R8, R47, R12 ;  /* 0x0000000c2f087220 */ /* 0x000fe20000400000 */
[----:B------:R-:W-:Y:S01]  /*7150*/  FFMA R2, R49, R51, R2 ;  /* 0x0000003331027223 */ /* 0x000fe20000000002 */
[C---:B------:R-:W-:Y:S01]  /*7160*/  FMUL R9, R47.reuse, R13 ;  /* 0x0000000d2f097220 */ /* 0x040fe20000400000 */
[C---:B------:R-:W-:Y:S01]  /*7170*/  FMUL R12, R47.reuse, R21 ;  /* 0x000000152f0c7220 */ /* 0x040fe20000400000 */
[C---:B------:R-:W-:Y:S01]  /*7180*/  FMUL R21, R47.reuse, R30 ;  /* 0x0000001e2f157220 */ /* 0x040fe20000400000 */
[C---:B------:R-:W-:Y:S01]  /*7190*/  FMUL R13, R47.reuse, R22 ;  /* 0x000000162f0d7220 */ /* 0x040fe20000400000 */
[C---:B------:R-:W-:Y:S01]  /*71a0*/  FMUL R22, R47.reuse, R31 ;  /* 0x0000001f2f167220 */ /* 0x040fe20000400000 */
        /* <DEDUP_REMOVED lines=8> */
[C---:B------:R-:W-:Y:S01]  /*7230*/  FFMA R6, R49.reuse, R56, R6 ;  /* 0x0000003831067223 */ /* 0x040fe20000000006 */
[C---:B------:R-:W-:Y:S01]  /*7240*/  FFMA R11, R49.reuse, R57, R11 ;  /* 0x00000039310b7223 */ /* 0x040fe2000000000b */
[C---:B------:R-:W-:Y:S01]  /*7250*/  FFMA R8, R49.reuse, R58, R8 ;  /* 0x0000003a31087223 */ /* 0x040fe20000000008 */
[----:B------:R-:W-:Y:S01]  /*7260*/  FFMA R9, R49, R59, R9 ;  /* 0x0000003b31097223 */ /* 0x000fe20000000009 */
[----:B------:R-:W-:Y:S01]  /*7270*/  F2FP.SATFINITE.E4M3.F32.PACK_AB_MERGE_C R52, R7, R3, RZ ;  /* 0x000000030734723e */ /* 0x000fe200048070ff */
[----:B------:R-:W-:Y:S01]  /*7280*/  FFMA R10, R49, R60, R10 ;  /* 0x0000003c310a7223 */ /* 0x000fe2000000000a */
[----:B------:R-:W-:Y:S01]  /*7290*/  F2FP.SATFINITE.E4M3.F32.PACK_AB_MERGE_C R53, R11, R6, RZ ;  /* 0x000000060b35723e */ /* 0x000fe200048070ff */
[----:B------:R-:W-:Y:S01]  /*72a0*/  FFMA R15, R49, R61, R15 ;  /* 0x0000003d310f7223 */ /* 0x000fe2000000000f */
[C---:B------:R-:W-:Y:S01]  /*72b0*/  FMUL R3, R47.reuse, R16 ;  /* 0x000000102f037220 */ /* 0x040fe20000400000 */
[C---:B------:R-:W-:Y:S01]  /*72c0*/  FMUL R6, R47.reuse, R17 ;  /* 0x000000112f067220 */ /* 0x040fe20000400000 */
[----:B------:R-:W-:Y:S01]  /*72d0*/  F2FP.F16.E4M3.UNPACK_B R51, R87.H1 ;  /* 0x00000057ff33723e */ /* 0x000fe200030006ff */
[----:B------:R-:W-:Y:S01]  /*72e0*/  FMUL R11, R47, R20 ;  /* 0x000000142f0b7220 */ /* 0x000fe20000400000 */
[----:B------:R-:W-:Y:S01]  /*72f0*/  F2FP.SATFINITE.E4M3.F32.PACK_AB_MERGE_C R54, R15, R10, RZ ;  /* 0x0000000a0f36723e */ /* 0x000fe200048070ff */
[C---:B------:R-:W-:Y:S01]  /*7300*/  FFMA R3, R49.reuse, R62, R3 ;  /* 0x0000003e31037223 */ /* 0x040fe20000000003 */
[----:B------:R-:W-:Y:S01]  /*7310*/  FFMA R6, R49, R63, R6 ;  /* 0x0000003f31067223 */ /* 0x000fe20000000006 */
[----:B------:R-:W-:Y:S01]  /*7320*/  FMUL R20, R47, R29 ;  /* 0x0000001d2f147220 */ /* 0x000fe20000400000 */
[----:B------:R-:W-:Y:S01]  /*7330*/  F2FP.SATFINITE.E4M3.F32.PACK_AB_MERGE_C R29, R5, R4, R53 ;  /* 0x00000004051d723e */ /* 0x000fe20004807035 */
[----:B------:R-:W-:Y:S01]  /*7340*/  FMUL R10, R47, R19 ;  /* 0x000000132f0a7220 */ /* 0x000fe20000400000 */
[----:B------:R-:W-:Y:S01]  /*7350*/  F2FP.SATFINITE.E4M3.F32.PACK_AB_MERGE_C R30, R9, R8, R54 ;  /* 0x00000008091e723e */ /* 0x000fe20004807036 */
        /* <DEDUP_REMOVED lines=10> */
[----:B------:R-:W-:Y:S01]  /*7400*/  FFMA R14, R49, R69, R14 ;  /* 0x00000045310e7223 */ /* 0x000fe2000000000e */
[----:B------:R-:W-:Y:S01]  /*7410*/  FMUL R18, R47, R27 ;  /* 0x0000001b2f127220 */ /* 0x000fe20000400000 */
[C---:B------:R-:W-:Y:S01]  /*7420*/  FFMA R15, R49.reuse, R70, R15 ;  /* 0x00000046310f7223 */ /* 0x040fe2000000000f */
[C---:B------:R-:W-:Y:S01]  /*7430*/  FFMA R16, R49.reuse, R71, R16 ;  /* 0x0000004731107223 */ /* 0x040fe20000000010 */
[C---:B------:R-:W-:Y:S01]  /*7440*/  FFMA R17, R49.reuse, R72, R17 ;  /* 0x0000004831117223 */ /* 0x040fe20000000011 */
[C---:B------:R-:W-:Y:S01]  /*7450*/  FFMA R18, R49.reuse, R73, R18 ;  /* 0x0000004931127223 */ /* 0x040fe20000000012 */
[----:B------:R-:W-:Y:S01]  /*7460*/  FFMA R19, R49, R74, R19 ;  /* 0x0000004a31137223 */ /* 0x000fe20000000013 */
[----:B------:R-:W-:Y:S01]  /*7470*/  FMUL R23, R47, R32 ;  /* 0x000000202f177220 */ /* 0x000fe20000400000 */
[----:B------:R-:W-:Y:S01]  /*7480*/  FFMA R20, R49, R75, R20 ;  /* 0x0000004b31147223 */ /* 0x000fe20000000014 */
[----:B------:R-:W-:Y:S01]  /*7490*/  FMUL R24, R47, R33 ;  /* 0x000000212f187220 */ /* 0x000fe20000400000 */
[--C-:B------:R-:W-:Y:S02]  /*74a0*/  HADD2.F32 R50, -RZ, R51.reuse.H0_H0 ;  /* 0x20000033ff327230 */ /* 0x100fe40000004100 */
[----:B------:R-:W-:Y:S01]  /*74b0*/  FFMA R21, R49, R76, R21 ;  /* 0x0000004c31157223 */ /* 0x000fe20000000015 */
[----:B------:R-:W-:Y:S02]  /*74c0*/  HADD2.F32 R51, -RZ, R51.H1_H1 ;  /* 0x30000033ff337230 */ /* 0x000fe40000004100 */
[----:B------:R-:W-:Y:S01]  /*74d0*/  FMUL R25, R47, R34 ;  /* 0x000000222f197220 */ /* 0x000fe20000400000 */
[----:B------:R-:W-:Y:S01]  /*74e0*/  FFMA R22, R49, R77, R22 ;  /* 0x0000004d31167223 */ /* 0x000fe20000000016 */
[----:B------:R-:W-:Y:S01]  /*74f0*/  FMUL R26, R47, R35 ;  /* 0x000000232f1a7220 */ /* 0x000fe20000400000 */
[----:B------:R-:W-:Y:S01]  /*7500*/  F2FP.SATFINITE.E4M3.F32.PACK_AB_MERGE_C R7, R10, R7, RZ ;  /* 0x000000070a07723e */ /* 0x000fe200048070ff */
[C---:B------:R-:W-:Y:S01]  /*7510*/  FFMA R23, R49.reuse, R78, R23 ;  /* 0x0000004e31177223 */ /* 0x040fe20000000017 */
[C---:B------:R-:W-:Y:S01]  /*7520*/  FFMA R24, R49.reuse, R79, R24 ;  /* 0x0000004f31187223 */ /* 0x040fe20000000018 */
[C---:B------:R-:W-:Y:S01]  /*7530*/  FFMA R25, R49.reuse, R50, R25 ;  /* 0x0000003231197223 */ /* 0x040fe20000000019 */
[----:B------:R-:W-:Y:S01]  /*7540*/  FFMA R26, R49, R51, R26 ;  /* 0x00000033311a7223 */ /* 0x000fe2000000001a */
[----:B------:R-:W-:Y:S02]  /*7550*/  F2FP.SATFINITE.E4M3.F32.PACK_AB_MERGE_C R28, R2, R0, R52 ;  /* 0x00000000021c723e */ /* 0x000fe40004807034 */
[----:B------:R-:W-:Y:S02]  /*7560*/  F2FP.SATFINITE.E4M3.F32.PACK_AB_MERGE_C R31, R6, R3, R7 ;  /* 0x00000003061f723e */ /* 0x000fe40004807007 */
[----:B------:R-:W-:Y:S02]  /*7570*/  F2FP.SATFINITE.E4M3.F32.PACK_AB_MERGE_C R13, R14, R13, RZ ;  /* 0x0000000d0e0d723e */ /* 0x000fe400048070ff */
[----:B------:R-:W-:Y:S01]  /*7580*/  F2FP.SATFINITE.E4M3.F32.PACK_AB_MERGE_C R17, R18, R17, RZ ;  /* 0x000000111211723e */ /* 0x000fe200048070ff */
[----:B------:R1:W-:Y:S01]  /*7590*/  STS.128 [R100+UR49+0x5200], R28 ;  /* 0x0052001c64007988 */ /* 0x0003e20008000c31 */
[----:B------:R-:W-:Y:S02]  /*75a0*/  F2FP.SATFINITE.E4M3.F32.PACK_AB_MERGE_C R14, R22, R21, RZ ;  /* 0x00000015160e723e */ /* 0x000fe400048070ff */
[----:B------:R-:W-:Y:S02]  /*75b0*/  F2FP.SATFINITE.E4M3.F32.PACK_AB_MERGE_C R25, R26, R25, RZ ;  /* 0x000000191a19723e */ /* 0x000fe400048070ff */
[----:B------:R-:W-:Y:S02]  /*75c0*/  F2FP.SATFINITE.E4M3.F32.PACK_AB_MERGE_C R12, R12, R11, R13 ;  /* 0x0000000b0c0c723e */ /* 0x000fe4000480700d */
[----:B------:R-:W-:Y:S02]  /*75d0*/  F2FP.SATFINITE.E4M3.F32.PACK_AB_MERGE_C R13, R16, R15, R17 ;  /* 0x0000000f100d723e */ /* 0x000fe40004807011 */
        /* <DEDUP_REMOVED lines=13> */
[----:B------:R-:W-:Y:S02]  /*76b0*/  UIADD3 UR8, UP0, UPT, UR52, 0x680, URZ ;  /* 0x0000068034087890 */ /* 0x000fe4000ff1e0ff */
[----:B------:R-:W-:Y:S02]  /*76c0*/  UIADD3 UR5, UPT, UPT, UR41, 0x40, URZ ;  /* 0x0000004029057890 */ /* 0x000fe4000fffe0ff */
[----:B------:R-:W-:Y:S02]  /*76d0*/  UIADD3 UR4, UPT, UPT, UR49, 0x5200, URZ ;  /* 0x0000520031047890 */ /* 0x000fe4000fffe0ff */
[----:B------:R-:W-:Y:S01]  /*76e0*/  UIADD3.X UR9, UPT, UPT, URZ, UR53, URZ, UP0, !UPT ;  /* 0x00000035ff097290 */ /* 0x000fe200087fe4ff */
[----:B------:R-:W-:Y:S01]  /*76f0*/  UMOV UR6, UR42 ;  /* 0x0000002a00067c82 */ /* 0x000fe20008000000 */
[----:B------:R-:W-:Y:S07]  /*7700*/  UMOV UR7, UR36 ;  /* 0x0000002400077c82 */ /* 0x000fee0008000000 */
[----:B------:R2:W-:Y:S01]  /*7710*/  UTMASTG.3D [UR4], [UR8] ;  /* 0x00000004080073b5 */ /* 0x0005e20008010000 */
[----:B------:R0:W-:Y:S01]  /*7720*/  UTMACMDFLUSH ;  /* 0x00000000000079b7 */ /* 0x0001e20000000000 */
[----:B--2---:R-:W-:Y:S04]  /*7730*/  DEPBAR.LE SB0, 0x1 ;  /* 0x000080400000791a */ /* 0x004fe80000000000 */
.L_x_114:
[----:B------:R-:W-:Y:S05]  /*7740*/  BSYNC.RECONVERGENT B0 ;  /* 0x0000000000007941 */ /* 0x000fea0003800200 */
.L_x_113:
        /* <DEDUP_REMOVED lines=15> */
.L_x_118:
[----:B------:R-:W-:Y:S05]  /*7840*/  BSYNC B0 ;  /* 0x0000000000007941 */ /* 0x000fea0003800000 */
.L_x_117:
[----:B------:R-:W-:Y:S01]  /*7850*/  ISETP.NE.AND P0, PT, R116, RZ, PT ;  /* 0x000000ff7400720c */ /* 0x000fe20003f05270 */
[----:B------:R-:W-:Y:S11]  /*7860*/  VIADD R105, R105, 0x1 ;  /* 0x0000000169697836 */ /* 0x000ff60000000000 */
[----:B------:R-:W-:Y:S01]  /*7870*/  @!UPT UIADD3 URZ, UPT, UPT, URZ, URZ, URZ ;  /* 0x000000fffffff290 */ /* 0x000fe2000fffe0ff */
[----:B------:R3:W4:Y:S04]  /*7880*/  @P0 LDS.128 R84, [R2+0x210] ;  /* 0x0002100002540984 */ /* 0x0007280000000c00 */
[----:B------:R1:W1:Y:S01]  /*7890*/  @P0 LDS.128 R80, [R3+UR49+0x200] ;  /* 0x0002003103500984 */ /* 0x0002620008000c00 */
        /* <DEDUP_REMOVED lines=14> */
.L_x_116:
[----:B------:R-:W-:Y:S05]  /*7980*/  BSYNC B1 ;  /* 0x0000000000017941 */ /* 0x000fea0003800000 */
.L_x_115:
[----:B------:R-:W-:Y:S05]  /*7990*/  VIADD R0, R48, 0x80 ;  /* 0x0000008030007836 */ /* 0x000fea0000000000 */
[----:B------:R-:W-:Y:S04]  /*79a0*/  SHF.R.U32.HI R0, RZ, 0x15, R0 ;  /* 0x00000015ff007819 */ /* 0x000fe80000011600 */
[----:B------:R-:W-:Y:S11]  /*79b0*/  LOP3.LUT P0, RZ, R0, 0x3, R101, 0x48, !PT ;  /* 0x0000000300ff7812 */ /* 0x000ff60007804865 */
[----:B------:R-:W-:Y:S02]  /*79c0*/  @!UPT UIADD3 URZ, UPT, UPT, URZ, URZ, URZ ;  /* 0x000000fffffff290 */ /* 0x000fe4000fffe0ff */
[----:B------:R-:W-:Y:S05]  /*79d0*/  @!P0 BRA `(.L_x_120) ;  /* 0x0000000000408947 */ /* 0x000fea0003800000 */
[----:B------:R-:W2:Y:S01]  /*79e0*/  LDCU.64 UR8, c[0x4][0x78] ;  /* 0x01000f00ff0877ac */ /* 0x000ea20008000a00 */
[----:B------:R-:W-:Y:S01]  /*79f0*/  MOV R3, 0x0 ;  /* 0x0000000000037802 */ /* 0x000fe20000000f00 */
[----:B-1----:R-:W-:Y:S02]  /*7a00*/  HFMA2 R12, -RZ, RZ, 0, 5.9604644775390625e-08 ;  /* 0x00000001ff0c7431 */ /* 0x002fe400000001ff */
[----:B------:R-:W-:Y:S02]  /*7a10*/  IMAD.MOV.U32 R8, RZ, RZ, 0x192 ;  /* 0x00000192ff087424 */ /* 0x000fe400078e00ff */
[----:B------:R-:W-:Y:S01]  /*7a20*/  IMAD.MOV.U32 R13, RZ, RZ, RZ ;  /* 0x000000ffff0d7224 */ /* 0x000fe200078e00ff */
[----:B------:R-:W1:Y:S01]  /*7a30*/  LDCU.64 UR6, c[0x4][0x80] ;  /* 0x01001000ff0677ac */ /* 0x000e620008000a00 */
[----:B------:R-:W3:Y:S01]  /*7a40*/  LDC.64 R2, c[0x4][R3] ;  /* 0x0100000003027b82 */ /* 0x000ee20000000a00 */
[----:B------:R-:W4:Y:S01]  /*7a50*/  LDCU.64 UR4, c[0x4][0x18] ;  /* 0x01000300ff0477ac */ /* 0x000f220008000a00 */
[----:B--2---:R-:W-:Y:S01]  /*7a60*/  MOV R5, UR9 ;  /* 0x0000000900057c02 */ /* 0x004fe20008000f00 */
[----:B------:R-:W-:Y:S01]  /*7a70*/  IMAD.U32 R4, RZ, RZ, UR8 ;  /* 0x00000008ff047e24 */ /* 0x000fe2000f8e00ff */
[----:B-1----:R-:W-:Y:S01]  /*7a80*/  MOV R7, UR7 ;  /* 0x0000000700077c02 */ /* 0x002fe20008000f00 */
[----:B------:R-:W-:Y:S01]  /*7a90*/  IMAD.U32 R6, RZ, RZ, UR6 ;  /* 0x00000006ff067e24 */ /* 0x000fe2000f8e00ff */
[----:B----4-:R-:W-:Y:S01]  /*7aa0*/  MOV R11, UR5 ;  /* 0x00000005000b7c02 */ /* 0x010fe20008000f00 */
[----:B------:R-:W-:Y:S02]  /*7ab0*/  IMAD.U32 R10, RZ, RZ, UR4 ;  /* 0x00000004ff0a7e24 */ /* 0x000fe4000f8e00ff */
[----:B------:R-:W-:Y:S07]  /*7ac0*/  LEPC R20, `(.L_x_120) ;  /* 0x000000001014794e */ /* 0x000fee0000000000 */
[----:B---3--:R-:W-:Y:S05]  /*7ad0*/  CALL.ABS.NOINC R2 ;  /* 0x0000000002007343 */ /* 0x008fea0003c00000 */
.L_x_120:
        /* <DEDUP_REMOVED lines=148> */
[----:B------:R-:W-:Y:S02]  /*8420*/  UIADD3 UR8, UP0, UPT, UR52, 0x680, URZ ;  /* 0x0000068034087890 */ /* 0x000fe4000ff1e0ff */
[----:B------:R-:W-:Y:S02]  /*8430*/  UIADD3 UR5, UPT, UPT, UR41, 0x80, URZ ;  /* 0x0000008029057890 */ /* 0x000fe4000fffe0ff */
[----:B------:R-:W-:Y:S01]  /*8440*/  MOV R109, UR10 ;  /* 0x0000000a006d7c02 */ /* 0x000fe20008000f00 */
[----:B------:R-:W-:Y:S01]  /*8450*/  UIADD3.X UR9, UPT, UPT, URZ, UR53, URZ, UP0, !UPT ;  /* 0x00000035ff097290 */ /* 0x000fe200087fe4ff */
[----:B------:R-:W-:Y:S02]  /*8460*/  UMOV UR6, UR42 ;  /* 0x0000002a00067c82 */ /* 0x000fe40008000000 */
[----:B------:R-:W-:Y:S01]  /*8470*/  R2UR UR4, R109 ;  /* 0x000000006d0472ca */ /* 0x000fe200000e0000 */
[----:B------:R-:W-:Y:S11]  /*8480*/  UMOV UR7, UR36 ;  /* 0x0000002400077c82 */ /* 0x000ff60008000000 */
[----:B------:R-:W-:Y:S01]  /*8490*/  @!UPT UIADD3 URZ, UPT, UPT, URZ, URZ, URZ ;  /* 0x000000fffffff290 */ /* 0x000fe2000fffe0ff */
[----:B------:R2:W-:Y:S01]  /*84a0*/  UTMASTG.3D [UR4], [UR8] ;  /* 0x00000004080073b5 */ /* 0x0005e20008010000 */
[----:B------:R0:W-:Y:S01]  /*84b0*/  UTMACMDFLUSH ;  /* 0x00000000000079b7 */ /* 0x0001e20000000000 */
[----:B--2---:R-:W-:Y:S04]  /*84c0*/  DEPBAR.LE SB0, 0x1 ;  /* 0x000080400000791a */ /* 0x004fe80000000000 */
.L_x_122:
[----:B------:R-:W-:Y:S05]  /*84d0*/  BSYNC.RECONVERGENT B0 ;  /* 0x0000000000007941 */ /* 0x000fea0003800200 */
.L_x_121:
        /* <DEDUP_REMOVED lines=15> */
.L_x_126:
[----:B------:R-:W-:Y:S05]  /*85d0*/  BSYNC B0 ;  /* 0x0000000000007941 */ /* 0x000fea0003800000 */
.L_x_125:
        /* <DEDUP_REMOVED lines=19> */
.L_x_124:
[----:B------:R-:W-:Y:S05]  /*8710*/  BSYNC B1 ;  /* 0x0000000000017941 */ /* 0x000fea0003800000 */
.L_x_123:
        /* <DEDUP_REMOVED lines=21> */
.L_x_128:
[----:B------:R-:W-:Y:S01]  /*8870*/  ISETP.NE.AND P0, PT, R110, RZ, PT ;  /* 0x000000ff6e00720c */ /* 0x000fe20003f05270 */
[----:B------:R-:W-:Y:S05]  /*8880*/  WARPSYNC.ALL ;  /* 0x0000000000007948 */ /* 0x000fea0003800000 */
[----:B------:R-:W-:Y:S01]  /*8890*/  R2UR UR4, R48 ;  /* 0x00000000300472ca */ /* 0x000fe200000e0000 */
[----:B------:R-:W-:Y:S01]  /*88a0*/  BSSY.RECONVERGENT B0, `(.L_x_129) ;  /* 0x000009c000007945 */ /* 0x000fe20003800200 */
[-C--:B------:R-:W-:Y:S02]  /*88b0*/  F2FP.F16.E4M3.UNPACK_B R2, R80.reuse ;  /* 0x00000050ff02723e */ /* 0x080fe400020006ff */
[----:B------:R-:W-:Y:S02]  /*88c0*/  F2FP.F16.E4M3.UNPACK_B R80, R80.H1 ;  /* 0x00000050ff50723e */ /* 0x000fe400030006ff */
[-C--:B------:R-:W-:Y:S01]  /*88d0*/  F2FP.F16.E4M3.UNPACK_B R51, R81.reuse ;  /* 0x00000051ff33723e */ /* 0x080fe200020006ff */
[--C-:B------:R-:W-:Y:S01]  /*88e0*/  HADD2.F32 R0, -RZ, R2.reuse.H0_H0 ;  /* 0x20000002ff007230 */ /* 0x100fe20000004100 */
[----:B------:R-:W-:Y:S01]  /*88f0*/  F2FP.F16.E4M3.UNPACK_B R81, R81.H1 ;  /* 0x00000051ff51723e */ /* 0x000fe200030006ff */
[----:B------:R-:W-:Y:S01]  /*8900*/  HADD2.F32 R2, -RZ, R2.H1_H1 ;  /* 0x30000002ff027230 */ /* 0x000fe20000004100 */
[-C--:B------:R-:W-:Y:S01]  /*8910*/  F2FP.F16.E4M3.UNPACK_B R55, R82.reuse ;  /* 0x00000052ff37723e */ /* 0x080fe200020006ff */
[--C-:B------:R-:W-:Y:S01]  /*8920*/  HADD2.F32 R3, -RZ, R80.reuse.H0_H0 ;  /* 0x20000050ff037230 */ /* 0x100fe20000004100 */
[----:B------:R-:W-:Y:S01]  /*8930*/  F2FP.F16.E4M3.UNPACK_B R82, R82.H1 ;  /* 0x00000052ff52723e */ /* 0x000fe200030006ff */
[----:B-1----:R-:W-:Y:S01]  /*8940*/  LDTM.16dp32bit_t0_t15.x32 R4, tmem[UR4+0xc0] ;  /* 0x0000c004000479ee */ /* 0x002fe20008a80000 */
[----:B------:R-:W1:Y:S01]  /*8950*/  LDTM.16dp32bit_t16_t31.x32 R4, tmem[UR4+0xe0] ;  /* 0x0000e004000479ee */ /* 0x000e620008aa0000 */
[----:B------:R-:W-:Y:S01]  /*8960*/  NOP ;  /* 0x0000000000007918 */ /* 0x000fe20000000000 */
[--C-:B------:R-:W-:Y:S01]  /*8970*/  HADD2.F32 R50, -RZ, R51.reuse.H0_H0 ;  /* 0x20000033ff327230 */ /* 0x100fe20000004100 */
[----:B------:R-:W-:Y:S01]  /*8980*/  R2UR UR5, R113 ;  /* 0x00000000710572ca */ /* 0x000fe200000e0000 */
[----:B------:R-:W-:Y:S01]  /*8990*/  HADD2.F32 R51, -RZ, R51.H1_H1 ;  /* 0x30000033ff337230 */ /* 0x000fe20000004100 */
[----:B------:R-:W-:Y:S01]  /*89a0*/  F2FP.F16.E4M3.UNPACK_B R59, R83 ;  /* 0x00000053ff3b723e */ /* 0x000fe200020006ff */
[--C-:B------:R-:W-:Y:S01]  /*89b0*/  HADD2.F32 R54, -RZ, R55.reuse.H0_H0 ;  /* 0x20000037ff367230 */ /* 0x100fe20000004100 */
[----:B------:R-:W-:Y:S01]  /*89c0*/  F2FP.F16.E4M3.UNPACK_B R63, R84 ;  /* 0x00000054ff3f723e */ /* 0x000fe200020006ff */
[----:B------:R-:W-:Y:S01]  /*89d0*/  HADD2.F32 R55, -RZ, R55.H1_H1 ;  /* 0x30000037ff377230 */ /* 0x000fe20000004100 */
[----:B------:R-:W-:Y:S01]  /*89e0*/  F2FP.F16.E4M3.UNPACK_B R67, R85 ;  /* 0x00000055ff43723e */ /* 0x000fe200020006ff */
[--C-:B------:R-:W-:Y:S01]  /*89f0*/  HADD2.F32 R58, -RZ, R59.reuse.H0_H0 ;  /* 0x2000003bff3a7230 */ /* 0x100fe20000004100 */
[----:B------:R-:W-:Y:S01]  /*8a00*/  F2FP.F16.E4M3.UNPACK_B R71, R86 ;  /* 0x00000056ff47723e */ /* 0x000fe200020006ff */
[----:B------:R-:W-:Y:S01]  /*8a10*/  HADD2.F32 R59, -RZ, R59.H1_H1 ;  /* 0x3000003bff3b7230 */ /* 0x000fe20000004100 */
[----:B------:R-:W-:Y:S01]  /*8a20*/  F2FP.F16.E4M3.UNPACK_B R74, R87 ;  /* 0x00000057ff4a723e */ /* 0x000fe200020006ff */
[--C-:B------:R-:W-:Y:S01]  /*8a30*/  HADD2.F32 R62, -RZ, R63.reuse.H0_H0 ;  /* 0x2000003fff3e7230 */ /* 0x100fe20000004100 */
[----:B------:R-:W-:Y:S01]  /*8a40*/  F2FP.F16.E4M3.UNPACK_B R83, R83.H1 ;  /* 0x00000053ff53723e */ /* 0x000fe200030006ff */
[----:B------:R-:W-:Y:S01]  /*8a50*/  UIADD3 UR5, UPT, UPT, UR5, 0x130, URZ ;  /* 0x0000013005057890 */ /* 0x000fe2000fffe0ff */
[----:B------:R-:W-:Y:S01]  /*8a60*/  HADD2.F32 R63, -RZ, R63.H1_H1 ;  /* 0x3000003fff3f7230 */ /* 0x000fe20000004100 */
[----:B------:R-:W-:Y:S01]  /*8a70*/  F2FP.F16.E4M3.UNPACK_B R84, R84.H1 ;  /* 0x00000054ff54723e */ /* 0x000fe200030006ff */
[--C-:B------:R-:W-:Y:S01]  /*8a80*/  HADD2.F32 R66, -RZ, R67.reuse.H0_H0 ;  /* 0x20000043ff427230 */ /* 0x100fe20000004100 */
[----:B------:R-:W-:Y:S01]  /*8a90*/  UPRMT UR5, UR37, 0x654, UR5 ;  /* 0x0000065425057896 */ /* 0x000fe20008000005 */
[----:B------:R-:W-:Y:S01]  /*8aa0*/  HADD2.F32 R67, -RZ, R67.H1_H1 ;  /* 0x30000043ff437230 */ /* 0x000fe20000004100 */
[----:B------:R-:W-:Y:S01]  /*8ab0*/  F2FP.F16.E4M3.UNPACK_B R85, R85.H1 ;  /* 0x00000055ff55723e */ /* 0x000fe200030006ff */
[--C-:B------:R-:W-:Y:S02]  /*8ac0*/  HADD2.F32 R70, -RZ, R71.reuse.H0_H0 ;  /* 0x20000047ff467230 */ /* 0x100fe40000004100 */
[C---:B-1----:R-:W-:Y:S01]  /*8ad0*/  FMUL R4, R47.reuse, R4 ;  /* 0x000000042f047220 */ /* 0x042fe20000400000 */
[C---:B------:R-:W-:Y:S01]  /*8ae0*/  FMUL R5, R47.reuse, R5 ;  /* 0x000000052f057220 */ /* 0x040fe20000400000 */
[C---:B------:R-:W-:Y:S01]  /*8af0*/  FMUL R8, R47.reuse, R8 ;  /* 0x000000082f087220 */ /* 0x040fe20000400000 */
[----:B------:R-:W-:Y:S01]  /*8b00*/  FMUL R9, R47, R9 ;  /* 0x000000092f097220 */ /* 0x000fe20000400000 */
[C---:B------:R-:W-:Y:S01]  /*8b10*/  FFMA R4, R49.reuse, R0, R4 ;  /* 0x0000000031047223 */ /* 0x040fe20000000004 */
[----:B------:R-:W-:Y:S01]  /*8b20*/  SYNCS.ARRIVE.TRANS64.RED.A1T0 RZ, [UR5], RZ ;  /* 0x000000ffffff79a7 */ /* 0x000fe20008100405 */
        /* <DEDUP_REMOVED lines=8> */
[----:B------:R-:W-:Y:S02]  /*8bb0*/  HADD2.F32 R71, -RZ, R71.H1_H1 ;  /* 0x30000047ff477230 */ /* 0x000fe40000004100 */
[C---:B------:R-:W-:Y:S01]  /*8bc0*/  FMUL R25, R47.reuse, R30 ;  /* 0x0000001e2f197220 */ /* 0x040fe20000400000 */
[C---:B------:R-:W-:Y:S01]  /*8bd0*/  FMUL R30, R47.reuse, R35 ;  /* 0x000000232f1e7220 */ /* 0x040fe20000400000 */
[----:B------:R-:W-:Y:S02]  /*8be0*/  HADD2.F32 R48, -RZ, R80.H1_H1 ;  /* 0x30000050ff307230 */ /* 0x000fe40000004100 */
[C---:B------:R-:W-:Y:S01]  /*8bf0*/  FMUL R6, R47.reuse, R6 ;  /* 0x000000062f067220 */ /* 0x040fe20000400000 */
[C---:B------:R-:W-:Y:S01]  /*8c00*/  FMUL R7, R47.reuse, R7 ;  /* 0x000000072f077220 */ /* 0x040fe20000400000 */
[--C-:B------:R-:W-:Y:S02]  /*8c10*/  HADD2.F32 R52, -RZ, R81.reuse.H0_H0 ;  /* 0x20000051ff347230 */ /* 0x100fe40000004100 */
[----:B------:R-:W-:Y:S01]  /*8c20*/  FMUL R10, R47, R10 ;  /* 0x0000000a2f0a7220 */ /* 0x000fe20000400000 */
[C---:B------:R-:W-:Y:S01]  /*8c30*/  FFMA R6, R49.reuse, R3, R6 ;  /* 0x0000000331067223 */ /* 0x040fe20000000006 */
[----:B------:R-:W-:Y:S02]  /*8c40*/  HADD2.F32 R53, -RZ, R81.H1_H1 ;  /* 0x30000051ff357230 */ /* 0x000fe40000004100 */
[C---:B------:R-:W-:Y:S01]  /*8c50*/  FFMA R7, R49.reuse, R48, R7 ;  /* 0x0000003031077223 */ /* 0x040fe20000000007 */
[C---:B------:R-:W-:Y:S01]  /*8c60*/  FFMA R8, R49.reuse, R50, R8 ;  /* 0x0000003231087223 */ /* 0x040fe20000000008 */
[C---:B------:R-:W-:Y:S01]  /*8c70*/  FFMA R9, R49.reuse, R51, R9 ;  /* 0x0000003331097223 */ /* 0x040fe20000000009 */
[----:B------:R-:W-:Y:S01]  /*8c80*/  FFMA R10, R49, R52, R10 ;  /* 0x00000034310a7223 */ /* 0x000fe2000000000a */
[--C-:B------:R-:W-:Y:S01]  /*8c90*/  HADD2.F32 R48, -RZ, R74.reuse.H0_H0 ;  /* 0x2000004aff307230 */ /* 0x100fe20000004100 */
[----:B------:R-:W-:Y:S01]  /*8ca0*/  F2FP.SATFINITE.E4M3.F32.PACK_AB_MERGE_C R77, R7, R6, RZ ;  /* 0x00000006074d723e */ /* 0x000fe200048070ff */
[C---:B------:R-:W-:Y:S01]  /*8cb0*/  FMUL R7, R47.reuse, R24 ;  /* 0x000000182f077220 */ /* 0x040fe20000400000 */
[C---:B------:R-:W-:Y:S01]  /*8cc0*/  FMUL R24, R47.reuse, R29 ;  /* 0x0000001d2f187220 */ /* 0x040fe20000400000 */
[C---:B------:R-:W-:Y:S01]  /*8cd0*/  FMUL R29, R47.reuse, R34 ;  /* 0x000000222f1d7220 */ /* 0x040fe20000400000 */
[----:B------:R-:W-:Y:S02]  /*8ce0*/  HADD2.F32 R74, -RZ, R74.H1_H1 ;  /* 0x3000004aff4a7230 */ /* 0x000fe40000004100 */
[C---:B------:R-:W-:Y:S01]  /*8cf0*/  FMUL R11, R47.reuse, R11 ;  /* 0x0000000b2f0b7220 */ /* 0x040fe20000400000 */
[--C-:B------:R-:W-:Y:S02]  /*8d00*/  HADD2.F32 R56, -RZ, R82.reuse.H0_H0 ;  /* 0x20000052ff387230 */ /* 0x100fe40000004100 */
[----:B------:R-:W-:Y:S01]  /*8d10*/  FMUL R14, R47, R14 ;  /* 0x0000000e2f0e7220 */ /* 0x000fe20000400000 */
[----:B------:R-:W-:Y:S02]  /*8d20*/  HADD2.F32 R57, -RZ, R82.H1_H1 ;  /* 0x30000052ff397230 */ /* 0x000fe40000004100 */
[C---:B------:R-:W-:Y:S01]  /*8d30*/  FFMA R11, R49.reuse, R53, R11 ;  /* 0x00000035310b7223 */ /* 0x040fe2000000000b */
[----:B------:R-:W-:Y:S01]  /*8d40*/  F2FP.F16.E4M3.UNPACK_B R86, R86.H1 ;  /* 0x00000056ff56723e */ /* 0x000fe200030006ff */
[C---:B------:R-:W-:Y:S01]  /*8d50*/  FFMA R12, R49.reuse, R54, R12 ;  /* 0x00000036310c7223 */ /* 0x040fe2000000000c */
[C---:B------:R-:W-:Y:S01]  /*8d60*/  FFMA R13, R49.reuse, R55, R13 ;  /* 0x00000037310d7223 */ /* 0x040fe2000000000d */
[----:B------:R-:W-:Y:S01]  /*8d70*/  F2FP.F16.E4M3.UNPACK_B R87, R87.H1 ;  /* 0x00000057ff57723e */ /* 0x000fe200030006ff */
[----:B------:R-:W-:Y:S01]  /*8d80*/  FFMA R14, R49, R56, R14 ;  /* 0x00000038310e7223 */ /* 0x000fe2000000000e */
[----:B------:R-:W-:Y:S01]  /*8d90*/  F2FP.SATFINITE.E4M3.F32.PACK_AB_MERGE_C R10, R11, R10, RZ ;  /* 0x0000000a0b0a723e */ /* 0x000fe200048070ff */
[C---:B------:R-:W-:Y:S01]  /*8da0*/  FMUL R15, R47.reuse, R15 ;  /* 0x0000000f2f0f7220 */ /* 0x040fe20000400000 */
[--C-:B------:R-:W-:Y:S02]  /*8db0*/  HADD2.F32 R60, -RZ, R83.reuse.H0_H0 ;  /* 0x20000053ff3c7230 */ /* 0x100fe40000004100 */
[----:B------:R-:W-:Y:S01]  /*8dc0*/  FMUL R18, R47, R18 ;  /* 0x000000122f127220 */ /* 0x000fe20000400000 */
[----:B------:R-:W-:Y:S02]  /*8dd0*/  HADD2.F32 R61, -RZ, R83.H1_H1 ;  /* 0x30000053ff3d7230 */ /* 0x000fe40000004100 */
[----:B------:R-:W-:Y:S01]  /*8de0*/  FFMA R15, R49, R57, R15 ;  /* 0x00000039310f7223 */ /* 0x000fe2000000000f */
[----:B------:R-:W-:Y:S01]  /*8df0*/  IADD3 R45, PT, PT, R45, 0x1, RZ ;  /* 0x000000012d2d7810 */ /* 0x000fe20007ffe0ff */
[C---:B------:R-:W-:Y:S01]  /*8e00*/  FFMA R16, R49.reuse, R58, R16 ;  /* 0x0000003a31107223 */ /* 0x040fe20000000010 */
        /* <DEDUP_REMOVED lines=8> */
[C---:B------:R-:W-:Y:S01]  /*8e90*/  FFMA R0, R49.reuse, R62, R0 ;  /* 0x0000003e31007223 */ /* 0x040fe20000000000 */
[C---:B------:R-:W-:Y:S01]  /*8ea0*/  FFMA R2, R49.reuse, R63, R2 ;  /* 0x0000003f31027223 */ /* 0x040fe20000000002 */
[--C-:B------:R-:W-:Y:S02]  /*8eb0*/  HADD2.F32 R68, -RZ, R85.reuse.H0_H0 ;  /* 0x20000055ff447230 */ /* 0x100fe40000004100 */
[----:B------:R-:W-:Y:S01]  /*8ec0*/  FFMA R3, R49, R64, R3 ;  /* 0x0000004031037223 */ /* 0x000fe20000000003 */
[----:B------:R-:W-:Y:S02]  /*8ed0*/  HADD2.F32 R69, -RZ, R85.H1_H1 ;  /* 0x30000055ff457230 */ /* 0x000fe40000004100 */
[C---:B------:R-:W-:Y:S01]  /*8ee0*/  FMUL R21, R47.reuse, R26 ;  /* 0x0000001a2f157220 */ /* 0x040fe20000400000 */
[----:B------:R-:W-:Y:S01]  /*8ef0*/  FMUL R22, R47, R27 ;  /* 0x0000001b2f167220 */ /* 0x000fe20000400000 */
[C---:B------:R-:W-:Y:S01]  /*8f00*/  FFMA R6, R49.reuse, R65, R6 ;  /* 0x0000004131067223 */ /* 0x040fe20000000006 */
[----:B------:R-:W-:Y:S01]  /*8f10*/  FFMA R7, R49, R66, R7 ;  /* 0x0000004231077223 */ /* 0x000fe20000000007 */
[----:B------:R-:W-:Y:S01]  /*8f20*/  FMUL R23, R47, R28 ;  /* 0x0000001c2f177220 */ /* 0x000fe20000400000 */
[C---:B------:R-:W-:Y:S01]  /*8f30*/  FFMA R20, R49.reuse, R67, R20 ;  /* 0x0000004331147223 */ /* 0x040fe20000000014 */
[--C-:B------:R-:W-:Y:S02]  /*8f40*/  HADD2.F32 R72, -RZ, R86.reuse.H0_H0 ;  /* 0x20000056ff487230 */ /* 0x100fe40000004100 */
[C---:B------:R-:W-:Y:S01]  /*8f50*/  FFMA R21, R49.reuse, R68, R21 ;  /* 0x0000004431157223 */ /* 0x040fe20000000015 */
[----:B------:R-:W-:Y:S02]  /*8f60*/  HADD2.F32 R73, -RZ, R86.H1_H1 ;  /* 0x30000056ff497230 */ /* 0x000fe40000004100 */
[----:B------:R-:W-:Y:S01]  /*8f70*/  FFMA R22, R49, R69, R22 ;  /* 0x0000004531167223 */ /* 0x000fe20000000016 */
[C---:B------:R-:W-:Y:S01]  /*8f80*/  FMUL R26, R47.reuse, R31 ;  /* 0x0000001f2f1a7220 */ /* 0x040fe20000400000 */
[----:B------:R-:W-:Y:S01]  /*8f90*/  FMUL R27, R47, R32 ;  /* 0x000000202f1b7220 */ /* 0x000fe20000400000 */
[----:B------:R-:W-:Y:S01]  /*8fa0*/  FFMA R23, R49, R70, R23 ;  /* 0x0000004631177223 */ /* 0x000fe20000000017 */
[----:B------:R-:W-:Y:S01]  /*8fb0*/  FMUL R28, R47, R33 ;  /* 0x000000212f1c7220 */ /* 0x000fe20000400000 */
[C---:B------:R-:W-:Y:S01]  /*8fc0*/  FFMA R24, R49.reuse, R71, R24 ;  /* 0x0000004731187223 */ /* 0x040fe20000000018 */
[--C-:B------:R-:W-:Y:S02]  /*8fd0*/  HADD2.F32 R75, -RZ, R87.reuse.H0_H0 ;  /* 0x20000057ff4b7230 */ /* 0x100fe40000004100 */
[C---:B------:R-:W-:Y:S01]  /*8fe0*/  FFMA R25, R49.reuse, R72, R25 ;  /* 0x0000004831197223 */ /* 0x040fe20000000019 */
[----:B------:R-:W-:Y:S02]  /*8ff0*/  HADD2.F32 R76, -RZ, R87.H1_H1 ;  /* 0x30000057ff4c7230 */ /* 0x000fe40000004100 */
[----:B------:R-:W-:Y:S01]  /*9000*/  FFMA R26, R49, R73, R26 ;  /* 0x00000049311a7223 */ /* 0x000fe2000000001a */
[----:B------:R-:W-:Y:S01]  /*9010*/  F2FP.SATFINITE.E4M3.F32.PACK_AB_MERGE_C R14, R15, R14, RZ ;  /* 0x0000000e0f0e723e */ /* 0x000fe200048070ff */
[----:B------:R-:W-:Y:S01]  /*9020*/  FFMA R27, R49, R48, R27 ;  /* 0x00000030311b7223 */ /* 0x000fe2000000001b */
[----:B------:R-:W-:Y:S01]  /*9030*/  F2FP.SATFINITE.E4M3.F32.PACK_AB_MERGE_C R18, R19, R18, RZ ;  /* 0x000000121312723e */ /* 0x000fe200048070ff */
[C---:B------:R-:W-:Y:S01]  /*9040*/  FFMA R28, R49.reuse, R74, R28 ;  /* 0x0000004a311c7223 */ /* 0x040fe2000000001c */
[C---:B------:R-:W-:Y:S01]  /*9050*/  FFMA R29, R49.reuse, R75, R29 ;  /* 0x0000004b311d7223 */ /* 0x040fe2000000001d */
[----:B------:R-:W-:Y:S01]  /*9060*/  FFMA R30, R49, R76, R30 ;  /* 0x0000004c311e7223 */ /* 0x000fe2000000001e */
[----:B------:R-:W-:Y:S02]  /*9070*/  F2FP.SATFINITE.E4M3.F32.PACK_AB_MERGE_C R32, R5, R4, R77 ;  /* 0x000000040520723e */ /* 0x000fe4000480704d */
[----:B------:R-:W-:Y:S02]  /*9080*/  F2FP.SATFINITE.E4M3.F32.PACK_AB_MERGE_C R33, R9, R8, R10 ;  /* 0x000000080921723e */ /* 0x000fe4000480700a */
        /* <DEDUP_REMOVED lines=10> */
[----:B------:R-:W-:Y:S05]  /*9130*/  F2FP.SATFINITE.E4M3.F32.PACK_AB_MERGE_C R7, R28, R27, R29 ;  /* 0x0000001b1c07723e */ /* 0x000fea000480701d */
        /* <DEDUP_REMOVED lines=18> */
.L_x_130:
[----:B------:R-:W-:Y:S05]  /*9260*/  BSYNC.RECONVERGENT B0 ;  /* 0x0000000000007941 */ /* 0x000fea0003800200 */
.L_x_129:
[----:B------:R-:W-:Y:S01]  /*9270*/  BAR.SYNC.DEFER_BLOCKING 0x1, 0x80 ;  /* 0x0042000000007b1d */ /* 0x000fe20000010000 */
[----:B------:R-:W-:Y:S01]  /*9280*/  ISETP.NE.AND P2, PT, R111, RZ, PT ;  /* 0x000000ff6f00720c */ /* 0x000fe20003f45270 */
[----:B------:R-:W-:Y:S01]  /*9290*/  IMAD.IADD R14, R43, 0x1, R94 ;  /* 0x000000012b0e7824 */ /* 0x000fe200078e025e */
[----:B------:R-:W-:Y:S01]  /*92a0*/  ISETP.NE.AND P0, PT, R112, 0x2, PT ;  /* 0x000000027000780c */ /* 0x000fe20003f05270 */
[----:B------:R-:W-:Y:S01]  /*92b0*/  IMAD.IADD R15, R44, 0x1, R95 ;  /* 0x000000012c0f7824 */ /* 0x000fe200078e025f */
[----:B------:R-:W-:Y:S02]  /*92c0*/  ISETP.NE.AND P1, PT, R45, 0x4, PT ;  /* 0x000000042d00780c */ /* 0x000fe40003f25270 */
[----:B------:R-:W-:Y:S02]  /*92d0*/  SEL R2, RZ, 0x1, P0 ;  /* 0x00000001ff027807 */ /* 0x000fe40000000000 */
[----:B------:R-:W-:Y:S02]  /*92e0*/  SEL R0, RZ, 0x1, P1 ;  /* 0x00000001ff007807 */ /* 0x000fe40000800000 */
[----:B------:R-:W-:Y:S02]  /*92f0*/  LOP3.LUT R106, R106, R2, RZ, 0x3c, !PT ;  /* 0x000000026a6a7212 */ /* 0x000fe400078e3cff */
[----:B------:R-:W-:Y:S02]  /*9300*/  LOP3.LUT R107, R107, R0, RZ, 0x3c, !PT ;  /* 0x000000006b6b7212 */ /* 0x000fe400078e3cff */
[----:B------:R-:W-:Y:S02]  /*9310*/  @P2 R2UR UR36, R103 ;  /* 0x00000000672422ca */ /* 0x000fe400000e0000 */
[----:B------:R-:W-:Y:S02]  /*9320*/  SEL R112, R112, RZ, P0 ;  /* 0x000000ff70707207 */ /* 0x000fe40000000000 */
[----:B------:R-:W-:Y:S01]  /*9330*/  SEL R45, R45, RZ, P1 ;  /* 0x000000ff2d2d7207 */ /* 0x000fe20000800000 */
[----:B------:R-:W-:Y:S10]  /*9340*/  @P2 BRA `(.L_x_131) ;  /* 0xffffffbc00382947 */ /* 0x000ff4000383ffff */
[----:B------:R-:W-:Y:S05]  /*9350*/  EXIT ;  /* 0x000000000000794d */ /* 0x000fea0003800000 */
.L_x_20:
[----:B--2---:R2:W1:Y:S02]  /*9360*/  SYNCS.PHASECHK.TRANS64.TRYWAIT P0, [R2+URZ+0x160], R3 ;  /* 0x00016003020075a7 */ /* 0x00446400080011ff */
[----:B-1----:R-:W-:Y:S05]  /*9370*/  @!P0 NANOSLEEP.SYNCS 0x989680 ;  /* 0x009896800000895d */ /* 0x002fea0003900000 */
[----:B------:R-:W1:Y:S02]  /*9380*/  @!P0 SYNCS.PHASECHK.TRANS64 P0, [R2+URZ+0x160], R3 ;  /* 0x00016003020085a7 */ /* 0x000e6400080010ff */
[----:B-1----:R-:W-:Y:S05]  /*9390*/  @!P0 BRA `(.L_x_20) ;  /* 0xfffffffc00f08947 */ /* 0x002fea000383ffff */
[----:B------:R-:W-:Y:S05]  /*93a0*/  BRA `(.L_x_132) ;  /* 0xffffff8000c87947 */ /* 0x000fea000383ffff */
.L_x_23:
[----:B-1----:R-:W-:-:S07]  /*93b0*/  MOV R2, UR33 ;  /* 0x0000002100027c02 */ /* 0x002fce0008000f00 */
.L_x_133:
[----:B-1----:R1:W2:Y:S02]  /*93c0*/  SYNCS.PHASECHK.TRANS64.TRYWAIT P0, [R2+URZ+0x50], R4 ;  /* 0x00005004020075a7 */ /* 0x0022a400080011ff */
[----:B--2---:R-:W-:Y:S05]  /*93d0*/  @!P0 NANOSLEEP.SYNCS 0x989680 ;  /* 0x009896800000895d */ /* 0x004fea0003900000 */
[----:B------:R-:W2:Y:S02]  /*93e0*/  @!P0 SYNCS.PHASECHK.TRANS64 P0, [R2+URZ+0x50], R4 ;  /* 0x00005004020085a7 */ /* 0x000ea400080010ff */
[----:B--2---:R-:W-:Y:S05]  /*93f0*/  @!P0 BRA `(.L_x_133) ;  /* 0xfffffffc00f08947 */ /* 0x004fea000383ffff */
[----:B------:R-:W-:Y:S05]  /*9400*/  BRA `(.L_x_22) ;  /* 0xffffff8400187947 */ /* 0x000fea000383ffff */
.L_x_29:
[----:B-1----:R-:W-:-:S07]  /*9410*/  MOV R2, UR17 ;  /* 0x0000001100027c02 */ /* 0x002fce0008000f00 */
.L_x_134:
[----:B-1----:R1:W2:Y:S02]  /*9420*/  SYNCS.PHASECHK.TRANS64.TRYWAIT P0, [R2+URZ+0x50], R4 ;  /* 0x00005004020075a7 */ /* 0x0022a400080011ff */
[----:B--2---:R-:W-:Y:S05]  /*9430*/  @!P0 NANOSLEEP.SYNCS 0x989680 ;  /* 0x009896800000895d */ /* 0x004fea0003900000 */
[----:B------:R-:W2:Y:S02]  /*9440*/  @!P0 SYNCS.PHASECHK.TRANS64 P0, [R2+URZ+0x50], R4 ;  /* 0x00005004020085a7 */ /* 0x000ea400080010ff */
[----:B--2---:R-:W-:Y:S05]  /*9450*/  @!P0 BRA `(.L_x_134) ;  /* 0xfffffffc00f08947 */ /* 0x004fea000383ffff */
[----:B------:R-:W-:Y:S05]  /*9460*/  BRA `(.L_x_28) ;  /* 0xffffff8400c07947 */ /* 0x000fea000383ffff */
.L_x_33:
[----:B-1----:R1:W2:Y:S02]  /*9470*/  SYNCS.PHASECHK.TRANS64.TRYWAIT P0, [R2+URZ+0xf0], R3 ;  /* 0x0000f003020075a7 */ /* 0x0022a400080011ff */
[----:B--2---:R-:W-:Y:S05]  /*9480*/  @!P0 NANOSLEEP.SYNCS 0x989680 ;  /* 0x009896800000895d */ /* 0x004fea0003900000 */
[----:B------:R-:W2:Y:S02]  /*9490*/  @!P0 SYNCS.PHASECHK.TRANS64 P0, [R2+URZ+0xf0], R3 ;  /* 0x0000f003020085a7 */ /* 0x000ea400080010ff */
[----:B--2---:R-:W-:Y:S05]  /*94a0*/  @!P0 BRA `(.L_x_33) ;  /* 0xfffffffc00f08947 */ /* 0x004fea000383ffff */
[----:B------:R-:W-:Y:S05]  /*94b0*/  BRA `(.L_x_135) ;  /* 0xffffff8800507947 */ /* 0x000fea000383ffff */
.L_x_37:
[----:B----4-:R-:W-:-:S07]  /*94c0*/  MOV R0, UR5 ;  /* 0x0000000500007c02 */ /* 0x010fce0008000f00 */
.L_x_136:
[----:B-1----:R1:W2:Y:S02]  /*94d0*/  SYNCS.PHASECHK.TRANS64.TRYWAIT P0, [R0+URZ], R2 ;  /* 0x00000002000075a7 */ /* 0x0022a400080011ff */
[----:B--2---:R-:W-:Y:S05]  /*94e0*/  @!P0 NANOSLEEP.SYNCS 0x989680 ;  /* 0x009896800000895d */ /* 0x004fea0003900000 */
[----:B------:R-:W2:Y:S02]  /*94f0*/  @!P0 SYNCS.PHASECHK.TRANS64 P0, [R0+URZ], R2 ;  /* 0x00000002000085a7 */ /* 0x000ea400080010ff */
[----:B--2---:R-:W-:Y:S05]  /*9500*/  @!P0 BRA `(.L_x_136) ;  /* 0xfffffffc00f08947 */ /* 0x004fea000383ffff */
[----:B------:R-:W-:Y:S05]  /*9510*/  BRA `(.L_x_137) ;  /* 0xffffff8c00c07947 */ /* 0x000fea000383ffff */
.L_x_38:
[----:B----4-:R-:W-:-:S07]  /*9520*/  MOV R0, UR5 ;  /* 0x0000000500007c02 */ /* 0x010fce0008000f00 */
.L_x_138:
[----:B-1----:R1:W2:Y:S02]  /*9530*/  SYNCS.PHASECHK.TRANS64.TRYWAIT P0, [R0+URZ], R3 ;  /* 0x00000003000075a7 */ /* 0x0022a400080011ff */
[----:B--2---:R-:W-:Y:S05]  /*9540*/  @!P0 NANOSLEEP.SYNCS 0x989680 ;  /* 0x009896800000895d */ /* 0x004fea0003900000 */
[----:B------:R-:W2:Y:S02]  /*9550*/  @!P0 SYNCS.PHASECHK.TRANS64 P0, [R0+URZ], R3 ;  /* 0x00000003000085a7 */ /* 0x000ea400080010ff */
[----:B--2---:R-:W-:Y:S05]  /*9560*/  @!P0 BRA `(.L_x_138) ;  /* 0xfffffffc00f08947 */ /* 0x004fea000383ffff */
[----:B------:R-:W-:Y:S05]  /*9570*/  BRA `(.L_x_139) ;  /* 0xffffff8c00cc7947 */ /* 0x000fea000383ffff */
.L_x_39:
[----:B----4-:R-:W-:-:S07]  /*9580*/  MOV R0, UR5 ;  /* 0x0000000500007c02 */ /* 0x010fce0008000f00 */
.L_x_140:
[----:B-1----:R1:W2:Y:S02]  /*9590*/  SYNCS.PHASECHK.TRANS64.TRYWAIT P0, [R0+URZ], R3 ;  /* 0x00000003000075a7 */ /* 0x0022a400080011ff */
[----:B--2---:R-:W-:Y:S05]  /*95a0*/  @!P0 NANOSLEEP.SYNCS 0x989680 ;  /* 0x009896800000895d */ /* 0x004fea0003900000 */
[----:B------:R-:W2:Y:S02]  /*95b0*/  @!P0 SYNCS.PHASECHK.TRANS64 P0, [R0+URZ], R3 ;  /* 0x00000003000085a7 */ /* 0x000ea400080010ff */
[----:B--2---:R-:W-:Y:S05]  /*95c0*/  @!P0 BRA `(.L_x_140) ;  /* 0xfffffffc00f08947 */ /* 0x004fea000383ffff */
[----:B------:R-:W-:Y:S05]  /*95d0*/  BRA `(.L_x_141) ;  /* 0xffffff8c00d87947 */ /* 0x000fea000383ffff */
.L_x_40:
[----:B----4-:R-:W-:-:S07]  /*95e0*/  MOV R0, UR5 ;  /* 0x0000000500007c02 */ /* 0x010fce0008000f00 */
.L_x_142:
[----:B-1----:R1:W2:Y:S02]  /*95f0*/  SYNCS.PHASECHK.TRANS64.TRYWAIT P0, [R0+URZ], R3 ;  /* 0x00000003000075a7 */ /* 0x0022a400080011ff */
[----:B--2---:R-:W-:Y:S05]  /*9600*/  @!P0 NANOSLEEP.SYNCS 0x989680 ;  /* 0x009896800000895d */ /* 0x004fea0003900000 */
[----:B------:R-:W2:Y:S02]  /*9610*/  @!P0 SYNCS.PHASECHK.TRANS64 P0, [R0+URZ], R3 ;  /* 0x00000003000085a7 */ /* 0x000ea400080010ff */
[----:B--2---:R-:W-:Y:S05]  /*9620*/  @!P0 BRA `(.L_x_142) ;  /* 0xfffffffc00f08947 */ /* 0x004fea000383ffff */
[----:B------:R-:W-:Y:S05]  /*9630*/  BRA `(.L_x_143) ;  /* 0xffffff8c00e47947 */ /* 0x000fea000383ffff */
.L_x_41:
[----:B----4-:R-:W-:-:S07]  /*9640*/  MOV R0, UR5 ;  /* 0x0000000500007c02 */ /* 0x010fce0008000f00 */
.L_x_144:
[----:B-1----:R1:W2:Y:S02]  /*9650*/  SYNCS.PHASECHK.TRANS64.TRYWAIT P0, [R0+URZ], R3 ;  /* 0x00000003000075a7 */ /* 0x0022a400080011ff */
[----:B--2---:R-:W-:Y:S05]  /*9660*/  @!P0 NANOSLEEP.SYNCS 0x989680 ;  /* 0x009896800000895d */ /* 0x004fea0003900000 */
[----:B------:R-:W2:Y:S02]  /*9670*/  @!P0 SYNCS.PHASECHK.TRANS64 P0, [R0+URZ], R3 ;  /* 0x00000003000085a7 */ /* 0x000ea400080010ff */
[----:B--2---:R-:W-:Y:S05]  /*9680*/  @!P0 BRA `(.L_x_144) ;  /* 0xfffffffc00f08947 */ /* 0x004fea000383ffff */
[----:B------:R-:W-:Y:S05]  /*9690*/  BRA `(.L_x_145) ;  /* 0xffffff8c00f07947 */ /* 0x000fea000383ffff */
.L_x_42:
[----:B----4-:R-:W-:-:S07]  /*96a0*/  MOV R0, UR5 ;  /* 0x0000000500007c02 */ /* 0x010fce0008000f00 */
.L_x_146:
[----:B-1----:R1:W2:Y:S02]  /*96b0*/  SYNCS.PHASECHK.TRANS64.TRYWAIT P0, [R0+URZ], R3 ;  /* 0x00000003000075a7 */ /* 0x0022a400080011ff */
[----:B--2---:R-:W-:Y:S05]  /*96c0*/  @!P0 NANOSLEEP.SYNCS 0x989680 ;  /* 0x009896800000895d */ /* 0x004fea0003900000 */
[----:B------:R-:W2:Y:S02]  /*96d0*/  @!P0 SYNCS.PHASECHK.TRANS64 P0, [R0+URZ], R3 ;  /* 0x00000003000085a7 */ /* 0x000ea400080010ff */
[----:B--2---:R-:W-:Y:S05]  /*96e0*/  @!P0 BRA `(.L_x_146) ;  /* 0xfffffffc00f08947 */ /* 0x004fea000383ffff */
[----:B------:R-:W-:Y:S05]  /*96f0*/  BRA `(.L_x_147) ;  /* 0xffffff8c00fc7947 */ /* 0x000fea000383ffff */
.L_x_43:
[----:B----4-:R-:W-:-:S07]  /*9700*/  MOV R0, UR5 ;  /* 0x0000000500007c02 */ /* 0x010fce0008000f00 */
.L_x_148:
[----:B-1----:R1:W2:Y:S02]  /*9710*/  SYNCS.PHASECHK.TRANS64.TRYWAIT P0, [R0+URZ], R3 ;  /* 0x00000003000075a7 */ /* 0x0022a400080011ff */
[----:B--2---:R-:W-:Y:S05]  /*9720*/  @!P0 NANOSLEEP.SYNCS 0x989680 ;  /* 0x009896800000895d */ /* 0x004fea0003900000 */
[----:B------:R-:W2:Y:S02]  /*9730*/  @!P0 SYNCS.PHASECHK.TRANS64 P0, [R0+URZ], R3 ;  /* 0x00000003000085a7 */ /* 0x000ea400080010ff */
[----:B--2---:R-:W-:Y:S05]  /*9740*/  @!P0 BRA `(.L_x_148) ;  /* 0xfffffffc00f08947 */ /* 0x004fea000383ffff */
[----:B------:R-:W-:Y:S05]  /*9750*/  BRA `(.L_x_149) ;  /* 0xffffff9000087947 */ /* 0x000fea000383ffff */
.L_x_44:
[----:B----4-:R-:W-:-:S07]  /*9760*/  MOV R0, UR5 ;  /* 0x0000000500007c02 */ /* 0x010fce0008000f00 */
.L_x_150:
[----:B-1----:R1:W2:Y:S02]  /*9770*/  SYNCS.PHASECHK.TRANS64.TRYWAIT P0, [R0+URZ], R3 ;  /* 0x00000003000075a7 */ /* 0x0022a400080011ff */
[----:B--2---:R-:W-:Y:S05]  /*9780*/  @!P0 NANOSLEEP.SYNCS 0x989680 ;  /* 0x009896800000895d */ /* 0x004fea0003900000 */
[----:B------:R-:W2:Y:S02]  /*9790*/  @!P0 SYNCS.PHASECHK.TRANS64 P0, [R0+URZ], R3 ;  /* 0x00000003000085a7 */ /* 0x000ea400080010ff */
[----:B--2---:R-:W-:Y:S05]  /*97a0*/  @!P0 BRA `(.L_x_150) ;  /* 0xfffffffc00f08947 */ /* 0x004fea000383ffff */
[----:B------:R-:W-:Y:S05]  /*97b0*/  BRA `(.L_x_151) ;  /* 0xffffff9000147947 */ /* 0x000fea000383ffff */
.L_x_45:
[----:B----4-:R-:W-:-:S07]  /*97c0*/  MOV R0, UR5 ;  /* 0x0000000500007c02 */ /* 0x010fce0008000f00 */
.L_x_152:
[----:B-1----:R1:W2:Y:S02]  /*97d0*/  SYNCS.PHASECHK.TRANS64.TRYWAIT P0, [R0+URZ], R3 ;  /* 0x00000003000075a7 */ /* 0x0022a400080011ff */
[----:B--2---:R-:W-:Y:S05]  /*97e0*/  @!P0 NANOSLEEP.SYNCS 0x989680 ;  /* 0x009896800000895d */ /* 0x004fea0003900000 */
[----:B------:R-:W2:Y:S02]  /*97f0*/  @!P0 SYNCS.PHASECHK.TRANS64 P0, [R0+URZ], R3 ;  /* 0x00000003000085a7 */ /* 0x000ea400080010ff */
[----:B--2---:R-:W-:Y:S05]  /*9800*/  @!P0 BRA `(.L_x_152) ;  /* 0xfffffffc00f08947 */ /* 0x004fea000383ffff */
[----:B------:R-:W-:Y:S05]  /*9810*/  BRA `(.L_x_153) ;  /* 0xffffff9000207947 */ /* 0x000fea000383ffff */
.L_x_48:
[----:B-1----:R1:W2:Y:S02]  /*9820*/  SYNCS.PHASECHK.TRANS64.TRYWAIT P0, [R0+URZ+0x150], R4 ;  /* 0x00015004000075a7 */ /* 0x0022a400080011ff */
[----:B--2---:R-:W-:Y:S05]  /*9830*/  @!P0 NANOSLEEP.SYNCS 0x989680 ;  /* 0x009896800000895d */ /* 0x004fea0003900000 */
[----:B------:R-:W2:Y:S02]  /*9840*/  @!P0 SYNCS.PHASECHK.TRANS64 P0, [R0+URZ+0x150], R4 ;  /* 0x00015004000085a7 */ /* 0x000ea400080010ff */
[----:B--2---:R-:W-:Y:S05]  /*9850*/  @!P0 BRA `(.L_x_48) ;  /* 0xfffffffc00f08947 */ /* 0x004fea000383ffff */
[----:B------:R-:W-:Y:S05]  /*9860*/  BRA `(.L_x_154) ;  /* 0xffffff90007c7947 */ /* 0x000fea000383ffff */
.L_x_49:
[----:B------:R-:W-:-:S07]  /*9870*/  MOV R0, UR5 ;  /* 0x0000000500007c02 */ /* 0x000fce0008000f00 */
.L_x_155:
[----:B-1----:R1:W2:Y:S02]  /*9880*/  SYNCS.PHASECHK.TRANS64.TRYWAIT P0, [R0+URZ+0x100], R5 ;  /* 0x00010005000075a7 */ /* 0x0022a400080011ff */
[----:B--2---:R-:W-:Y:S05]  /*9890*/  @!P0 NANOSLEEP.SYNCS 0x989680 ;  /* 0x009896800000895d */ /* 0x004fea0003900000 */
[----:B------:R-:W2:Y:S02]  /*98a0*/  @!P0 SYNCS.PHASECHK.TRANS64 P0, [R0+URZ+0x100], R5 ;  /* 0x00010005000085a7 */ /* 0x000ea400080010ff */
[----:B--2---:R-:W-:Y:S05]  /*98b0*/  @!P0 BRA `(.L_x_155) ;  /* 0xfffffffc00f08947 */ /* 0x004fea000383ffff */
[----:B------:R-:W-:Y:S05]  /*98c0*/  BRA `(.L_x_156) ;  /* 0xffffff90008c7947 */ /* 0x000fea000383ffff */
.L_x_50:
[----:B-1----:R1:W2:Y:S02]  /*98d0*/  SYNCS.PHASECHK.TRANS64.TRYWAIT P1, [R0+URZ+0xf0], R4 ;  /* 0x0000f004000075a7 */ /* 0x0022a400080211ff */
[----:B--2---:R-:W-:Y:S05]  /*98e0*/  @!P1 NANOSLEEP.SYNCS 0x989680 ;  /* 0x009896800000995d */ /* 0x004fea0003900000 */
[----:B------:R-:W2:Y:S02]  /*98f0*/  @!P1 SYNCS.PHASECHK.TRANS64 P1, [R0+URZ+0xf0], R4 ;  /* 0x0000f004000095a7 */ /* 0x000ea400080210ff */
[----:B--2---:R-:W-:Y:S05]  /*9900*/  @!P1 BRA `(.L_x_50) ;  /* 0xfffffffc00f09947 */ /* 0x004fea000383ffff */
[----:B------:R-:W-:Y:S05]  /*9910*/  BRA `(.L_x_157) ;  /* 0xffffff9000bc7947 */ /* 0x000fea000383ffff */
.L_x_53:
[----:B------:R-:W-:-:S07]  /*9920*/  MOV R0, UR5 ;  /* 0x0000000500007c02 */ /* 0x000fce0008000f00 */
.L_x_158:
[----:B-1----:R1:W2:Y:S02]  /*9930*/  SYNCS.PHASECHK.TRANS64.TRYWAIT P0, [R0+URZ+0x100], R2 ;  /* 0x00010002000075a7 */ /* 0x0022a400080011ff */
[----:B--2---:R-:W-:Y:S05]  /*9940*/  @!P0 NANOSLEEP.SYNCS 0x989680 ;  /* 0x009896800000895d */ /* 0x004fea0003900000 */
[----:B------:R-:W2:Y:S02]  /*9950*/  @!P0 SYNCS.PHASECHK.TRANS64 P0, [R0+URZ+0x100], R2 ;  /* 0x00010002000085a7 */ /* 0x000ea400080010ff */
[----:B--2---:R-:W-:Y:S05]  /*9960*/  @!P0 BRA `(.L_x_158) ;  /* 0xfffffffc00f08947 */ /* 0x004fea000383ffff */
[----:B------:R-:W-:Y:S05]  /*9970*/  BRA `(.L_x_52) ;  /* 0xffffff9400107947 */ /* 0x000fea000383ffff */
.L_x_60:
[----:B-1----:R1:W2:Y:S02]  /*9980*/  SYNCS.PHASECHK.TRANS64.TRYWAIT P1, [R0+URZ+0xf0], R2 ;  /* 0x0000f002000075a7 */ /* 0x0022a400080211ff */
[----:B--2---:R-:W-:Y:S05]  /*9990*/  @!P1 NANOSLEEP.SYNCS 0x989680 ;  /* 0x009896800000995d */ /* 0x004fea0003900000 */
[----:B------:R-:W2:Y:S02]  /*99a0*/  @!P1 SYNCS.PHASECHK.TRANS64 P1, [R0+URZ+0xf0], R2 ;  /* 0x0000f002000095a7 */ /* 0x000ea400080210ff */
[----:B--2---:R-:W-:Y:S05]  /*99b0*/  @!P1 BRA `(.L_x_60) ;  /* 0xfffffffc00f09947 */ /* 0x004fea000383ffff */
[----:B------:R-:W-:Y:S05]  /*99c0*/  BRA `(.L_x_159) ;  /* 0xffffff9800707947 */ /* 0x000fea000383ffff */
.L_x_61:
[----:B------:R-:W-:-:S07]  /*99d0*/  MOV R2, UR8 ;  /* 0x0000000800027c02 */ /* 0x000fce0008000f00 */
.L_x_160:
[----:B-1----:R1:W2:Y:S02]  /*99e0*/  SYNCS.PHASECHK.TRANS64.TRYWAIT P0, [R2+URZ+0x130], R0 ;  /* 0x00013000020075a7 */ /* 0x0022a400080011ff */
[----:B--2---:R-:W-:Y:S05]  /*99f0*/  @!P0 NANOSLEEP.SYNCS 0x989680 ;  /* 0x009896800000895d */ /* 0x004fea0003900000 */
[----:B------:R-:W2:Y:S02]  /*9a00*/  @!P0 SYNCS.PHASECHK.TRANS64 P0, [R2+URZ+0x130], R0 ;  /* 0x00013000020085a7 */ /* 0x000ea400080010ff */
[----:B--2---:R-:W-:Y:S05]  /*9a10*/  @!P0 BRA `(.L_x_160) ;  /* 0xfffffffc00f08947 */ /* 0x004fea000383ffff */
[----:B------:R-:W-:Y:S05]  /*9a20*/  BRA `(.L_x_161) ;  /* 0xffffff9800c07947 */ /* 0x000fea000383ffff */
.L_x_64:
[----:B------:R-:W-:Y:S07]  /*9a30*/  MOV R0, UR7 ;  /* 0x0000000700007c02 */ /* 0x000fee0008000f00 */
.L_x_162:
[----:B-1----:R1:W2:Y:S02]  /*9a40*/  SYNCS.PHASECHK.TRANS64.TRYWAIT P0, [R0+URZ], R2 ;  /* 0x00000002000075a7 */ /* 0x0022a400080011ff */
[----:B--2---:R-:W-:Y:S05]  /*9a50*/  @!P0 NANOSLEEP.SYNCS 0x989680 ;  /* 0x009896800000895d */ /* 0x004fea0003900000 */
[----:B------:R-:W2:Y:S02]  /*9a60*/  @!P0 SYNCS.PHASECHK.TRANS64 P0, [R0+URZ], R2 ;  /* 0x00000002000085a7 */ /* 0x000ea400080010ff */
[----:B--2---:R-:W-:Y:S05]  /*9a70*/  @!P0 BRA `(.L_x_162) ;  /* 0xfffffffc00f08947 */ /* 0x004fea000383ffff */
[----:B------:R-:W-:Y:S05]  /*9a80*/  BRA `(.L_x_63) ;  /* 0xffffff9800dc7947 */ /* 0x000fea000383ffff */
.L_x_67:
[----:B------:R-:W-:-:S07]  /*9a90*/  MOV R0, UR5 ;  /* 0x0000000500007c02 */ /* 0x000fce0008000f00 */
.L_x_163:
[----:B--2---:R2:W3:Y:S02]  /*9aa0*/  SYNCS.PHASECHK.TRANS64.TRYWAIT P0, [R0+URZ], R2 ;  /* 0x00000002000075a7 */ /* 0x0044e400080011ff */
[----:B---3--:R-:W-:Y:S05]  /*9ab0*/  @!P0 NANOSLEEP.SYNCS 0x989680 ;  /* 0x009896800000895d */ /* 0x008fea0003900000 */
[----:B------:R-:W3:Y:S02]  /*9ac0*/  @!P0 SYNCS.PHASECHK.TRANS64 P0, [R0+URZ], R2 ;  /* 0x00000002000085a7 */ /* 0x000ee400080010ff */
[----:B---3--:R-:W-:Y:S05]  /*9ad0*/  @!P0 BRA `(.L_x_163) ;  /* 0xfffffffc00f08947 */ /* 0x008fea000383ffff */
[----:B------:R-:W-:Y:S05]  /*9ae0*/  BRA `(.L_x_164) ;  /* 0xffffff9c00907947 */ /* 0x000fea000383ffff */
.L_x_68:
[----:B------:R-:W-:-:S07]  /*9af0*/  MOV R0, UR5 ;  /* 0x0000000500007c02 */ /* 0x000fce0008000f00 */
.L_x_165:
[----:B-1----:R1:W2:Y:S02]  /*9b00*/  SYNCS.PHASECHK.TRANS64.TRYWAIT P0, [R0+URZ], R3 ;  /* 0x00000003000075a7 */ /* 0x0022a400080011ff */
[----:B--2---:R-:W-:Y:S05]  /*9b10*/  @!P0 NANOSLEEP.SYNCS 0x989680 ;  /* 0x009896800000895d */ /* 0x004fea0003900000 */
[----:B------:R-:W2:Y:S02]  /*9b20*/  @!P0 SYNCS.PHASECHK.TRANS64 P0, [R0+URZ], R3 ;  /* 0x00000003000085a7 */ /* 0x000ea400080010ff */
[----:B--2---:R-:W-:Y:S05]  /*9b30*/  @!P0 BRA `(.L_x_165) ;  /* 0xfffffffc00f08947 */ /* 0x004fea000383ffff */
[----:B------:R-:W-:Y:S05]  /*9b40*/  BRA `(.L_x_166) ;  /* 0xffffff9c009c7947 */ /* 0x000fea000383ffff */
.L_x_69:
[----:B------:R-:W-:-:S07]  /*9b50*/  MOV R0, UR5 ;  /* 0x0000000500007c02 */ /* 0x000fce0008000f00 */
.L_x_167:
[----:B-1----:R1:W2:Y:S02]  /*9b60*/  SYNCS.PHASECHK.TRANS64.TRYWAIT P0, [R0+URZ], R3 ;  /* 0x00000003000075a7 */ /* 0x0022a400080011ff */
[----:B--2---:R-:W-:Y:S05]  /*9b70*/  @!P0 NANOSLEEP.SYNCS 0x989680 ;  /* 0x009896800000895d */ /* 0x004fea0003900000 */
[----:B------:R-:W2:Y:S02]  /*9b80*/  @!P0 SYNCS.PHASECHK.TRANS64 P0, [R0+URZ], R3 ;  /* 0x00000003000085a7 */ /* 0x000ea400080010ff */
[----:B--2---:R-:W-:Y:S05]  /*9b90*/  @!P0 BRA `(.L_x_167) ;  /* 0xfffffffc00f08947 */ /* 0x004fea000383ffff */
[----:B------:R-:W-:Y:S05]  /*9ba0*/  BRA `(.L_x_168) ;  /* 0xffffff9c00a87947 */ /* 0x000fea000383ffff */
.L_x_70:
[----:B-1----:R-:W-:-:S07]  /*9bb0*/  MOV R0, UR7 ;  /* 0x0000000700007c02 */ /* 0x002fce0008000f00 */
.L_x_169:
[----:B-1----:R1:W2:Y:S02]  /*9bc0*/  SYNCS.PHASECHK.TRANS64.TRYWAIT P0, [R0+URZ], R2 ;  /* 0x00000002000075a7 */ /* 0x0022a400080011ff */
[----:B--2---:R-:W-:Y:S05]  /*9bd0*/  @!P0 NANOSLEEP.SYNCS 0x989680 ;  /* 0x009896800000895d */ /* 0x004fea0003900000 */
[----:B------:R-:W2:Y:S02]  /*9be0*/  @!P0 SYNCS.PHASECHK.TRANS64 P0, [R0+URZ], R2 ;  /* 0x00000002000085a7 */ /* 0x000ea400080010ff */
[----:B--2---:R-:W-:Y:S05]  /*9bf0*/  @!P0 BRA `(.L_x_169) ;  /* 0xfffffffc00f08947 */ /* 0x004fea000383ffff */
[----:B------:R-:W-:Y:S05]  /*9c00*/  BRA `(.L_x_170) ;  /* 0xffffff9c00b47947 */ /* 0x000fea000383ffff */
.L_x_75:
[----:B--2---:R2:W3:Y:S02]  /*9c10*/  SYNCS.PHASECHK.TRANS64.TRYWAIT P0, [R0+URZ+0xf0], R2 ;  /* 0x0000f002000075a7 */ /* 0x0044e400080011ff */
[----:B---3--:R-:W-:Y:S05]  /*9c20*/  @!P0 NANOSLEEP.SYNCS 0x989680 ;  /* 0x009896800000895d */ /* 0x008fea0003900000 */
[----:B------:R-:W3:Y:S02]  /*9c30*/  @!P0 SYNCS.PHASECHK.TRANS64 P0, [R0+URZ+0xf0], R2 ;  /* 0x0000f002000085a7 */ /* 0x000ee400080010ff */
[----:B---3--:R-:W-:Y:S05]  /*9c40*/  @!P0 BRA `(.L_x_75) ;  /* 0xfffffffc00f08947 */ /* 0x008fea000383ffff */
[----:B------:R-:W-:Y:S05]  /*9c50*/  BRA `(.L_x_171) ;  /* 0xffffffa000c07947 */ /* 0x000fea000383ffff */
.L_x_78:
[----:B------:R-:W-:Y:S07]  /*9c60*/  MOV R0, UR7 ;  /* 0x0000000700007c02 */ /* 0x000fee0008000f00 */
.L_x_172:
[----:B--2---:R2:W3:Y:S02]  /*9c70*/  SYNCS.PHASECHK.TRANS64.TRYWAIT P0, [R0+URZ+0xe8], R2 ;  /* 0x0000e802000075a7 */ /* 0x0044e400080011ff */
[----:B---3--:R-:W-:Y:S05]  /*9c80*/  @!P0 NANOSLEEP.SYNCS 0x989680 ;  /* 0x009896800000895d */ /* 0x008fea0003900000 */
[----:B------:R-:W3:Y:S02]  /*9c90*/  @!P0 SYNCS.PHASECHK.TRANS64 P0, [R0+URZ+0xe8], R2 ;  /* 0x0000e802000085a7 */ /* 0x000ee400080010ff */
[----:B---3--:R-:W-:Y:S05]  /*9ca0*/  @!P0 BRA `(.L_x_172) ;  /* 0xfffffffc00f08947 */ /* 0x008fea000383ffff */
[----:B------:R-:W-:Y:S05]  /*9cb0*/  BRA `(.L_x_77) ;  /* 0xffffffa400a07947 */ /* 0x000fea000383ffff */
.L_x_81:
[----:B------:R-:W-:Y:S07]  /*9cc0*/  MOV R0, UR7 ;  /* 0x0000000700007c02 */ /* 0x000fee0008000f00 */
.L_x_173:
[----:B-1----:R1:W2:Y:S02]  /*9cd0*/  SYNCS.PHASECHK.TRANS64.TRYWAIT P0, [R0+URZ+0xc0], R14 ;  /* 0x0000c00e000075a7 */ /* 0x0022a400080011ff */
[----:B--2---:R-:W-:Y:S05]  /*9ce0*/  @!P0 NANOSLEEP.SYNCS 0x989680 ;  /* 0x009896800000895d */ /* 0x004fea0003900000 */
[----:B------:R-:W2:Y:S02]  /*9cf0*/  @!P0 SYNCS.PHASECHK.TRANS64 P0, [R0+URZ+0xc0], R14 ;  /* 0x0000c00e000085a7 */ /* 0x000ea400080010ff */
[----:B--2---:R-:W-:Y:S05]  /*9d00*/  @!P0 BRA `(.L_x_173) ;  /* 0xfffffffc00f08947 */ /* 0x004fea000383ffff */
[----:B------:R-:W-:Y:S05]  /*9d10*/  BRA `(.L_x_174) ;  /* 0xffffffa800187947 */ /* 0x000fea000383ffff */
.L_x_82:
[----:B------:R-:W-:Y:S07]  /*9d20*/  MOV R0, UR7 ;  /* 0x0000000700007c02 */ /* 0x000fee0008000f00 */
.L_x_175:
[----:B-1----:R1:W2:Y:S02]  /*9d30*/  SYNCS.PHASECHK.TRANS64.TRYWAIT P0, [R0+URZ+0xc8], R14 ;  /* 0x0000c80e000075a7 */ /* 0x0022a400080011ff */
[----:B--2---:R-:W-:Y:S05]  /*9d40*/  @!P0 NANOSLEEP.SYNCS 0x989680 ;  /* 0x009896800000895d */ /* 0x004fea0003900000 */
[----:B------:R-:W2:Y:S02]  /*9d50*/  @!P0 SYNCS.PHASECHK.TRANS64 P0, [R0+URZ+0xc8], R14 ;  /* 0x0000c80e000085a7 */ /* 0x000ea400080010ff */
[----:B--2---:R-:W-:Y:S05]  /*9d60*/  @!P0 BRA `(.L_x_175) ;  /* 0xfffffffc00f08947 */ /* 0x004fea000383ffff */
[----:B------:R-:W-:Y:S05]  /*9d70*/  BRA `(.L_x_176) ;  /* 0xffffffa800507947 */ /* 0x000fea000383ffff */
.L_x_83:
[----:B------:R-:W-:Y:S07]  /*9d80*/  MOV R0, UR7 ;  /* 0x0000000700007c02 */ /* 0x000fee0008000f00 */
.L_x_177:
[----:B-1----:R1:W2:Y:S02]  /*9d90*/  SYNCS.PHASECHK.TRANS64.TRYWAIT P0, [R0+URZ+0xd0], R14 ;  /* 0x0000d00e000075a7 */ /* 0x0022a400080011ff */
[----:B--2---:R-:W-:Y:S05]  /*9da0*/  @!P0 NANOSLEEP.SYNCS 0x989680 ;  /* 0x009896800000895d */ /* 0x004fea0003900000 */
[----:B------:R-:W2:Y:S02]  /*9db0*/  @!P0 SYNCS.PHASECHK.TRANS64 P0, [R0+URZ+0xd0], R14 ;  /* 0x0000d00e000085a7 */ /* 0x000ea400080010ff */
[----:B--2---:R-:W-:Y:S05]  /*9dc0*/  @!P0 BRA `(.L_x_177) ;  /* 0xfffffffc00f08947 */ /* 0x004fea000383ffff */
[----:B------:R-:W-:Y:S05]  /*9dd0*/  BRA `(.L_x_178) ;  /* 0xffffffa800947947 */ /* 0x000fea000383ffff */
.L_x_84:
[----:B------:R-:W-:Y:S07]  /*9de0*/  MOV R0, UR7 ;  /* 0x0000000700007c02 */ /* 0x000fee0008000f00 */
.L_x_179:
[----:B-1----:R1:W2:Y:S02]  /*9df0*/  SYNCS.PHASECHK.TRANS64.TRYWAIT P0, [R0+URZ+0xd8], R14 ;  /* 0x0000d80e000075a7 */ /* 0x0022a400080011ff */
[----:B--2---:R-:W-:Y:S05]  /*9e00*/  @!P0 NANOSLEEP.SYNCS 0x989680 ;  /* 0x009896800000895d */ /* 0x004fea0003900000 */
[----:B------:R-:W2:Y:S02]  /*9e10*/  @!P0 SYNCS.PHASECHK.TRANS64 P0, [R0+URZ+0xd8], R14 ;  /* 0x0000d80e000085a7 */ /* 0x000ea400080010ff */
[----:B--2---:R-:W-:Y:S05]  /*9e20*/  @!P0 BRA `(.L_x_179) ;  /* 0xfffffffc00f08947 */ /* 0x004fea000383ffff */
[----:B------:R-:W-:Y:S05]  /*9e30*/  BRA `(.L_x_180) ;  /* 0xffffffac00187947 */ /* 0x000fea000383ffff */
.L_x_86:
[----:B------:R-:W-:-:S07]  /*9e40*/  MOV R0, UR7 ;  /* 0x0000000700007c02 */ /* 0x000fce0008000f00 */
.L_x_181:
[----:B-1----:R1:W3:Y:S02]  /*9e50*/  SYNCS.PHASECHK.TRANS64.TRYWAIT P0, [R0+URZ+0xc0], R2 ;  /* 0x0000c002000075a7 */ /* 0x0022e400080011ff */
[----:B---3--:R-:W-:Y:S05]  /*9e60*/  @!P0 NANOSLEEP.SYNCS 0x989680 ;  /* 0x009896800000895d */ /* 0x008fea0003900000 */
[----:B------:R-:W3:Y:S02]  /*9e70*/  @!P0 SYNCS.PHASECHK.TRANS64 P0, [R0+URZ+0xc0], R2 ;  /* 0x0000c002000085a7 */ /* 0x000ee400080010ff */
[----:B---3--:R-:W-:Y:S05]  /*9e80*/  @!P0 BRA `(.L_x_181) ;  /* 0xfffffffc00f08947 */ /* 0x008fea000383ffff */
[----:B------:R-:W-:Y:S05]  /*9e90*/  BRA `(.L_x_182) ;  /* 0xffffffac00887947 */ /* 0x000fea000383ffff */
.L_x_87:
[----:B-1----:R-:W-:-:S07]  /*9ea0*/  MOV R0, UR7 ;  /* 0x0000000700007c02 */ /* 0x002fce0008000f00 */
.L_x_183:
[----:B-1----:R1:W3:Y:S02]  /*9eb0*/  SYNCS.PHASECHK.TRANS64.TRYWAIT P0, [R0+URZ+0xc8], R2 ;  /* 0x0000c802000075a7 */ /* 0x0022e400080011ff */
[----:B---3--:R-:W-:Y:S05]  /*9ec0*/  @!P0 NANOSLEEP.SYNCS 0x989680 ;  /* 0x009896800000895d */ /* 0x008fea0003900000 */
[----:B------:R-:W3:Y:S02]  /*9ed0*/  @!P0 SYNCS.PHASECHK.TRANS64 P0, [R0+URZ+0xc8], R2 ;  /* 0x0000c802000085a7 */ /* 0x000ee400080010ff */
[----:B---3--:R-:W-:Y:S05]  /*9ee0*/  @!P0 BRA `(.L_x_183) ;  /* 0xfffffffc00f08947 */ /* 0x008fea000383ffff */
[----:B------:R-:W-:Y:S05]  /*9ef0*/  BRA `(.L_x_184) ;  /* 0xffffffac00787947 */ /* 0x000fea000383ffff */
.L_x_88:
[----:B-1----:R-:W-:-:S07]  /*9f00*/  MOV R0, UR7 ;  /* 0x0000000700007c02 */ /* 0x002fce0008000f00 */
.L_x_185:
[----:B-1----:R1:W3:Y:S02]  /*9f10*/  SYNCS.PHASECHK.TRANS64.TRYWAIT P0, [R0+URZ+0xd0], R2 ;  /* 0x0000d002000075a7 */ /* 0x0022e400080011ff */
[----:B---3--:R-:W-:Y:S05]  /*9f20*/  @!P0 NANOSLEEP.SYNCS 0x989680 ;  /* 0x009896800000895d */ /* 0x008fea0003900000 */
[----:B------:R-:W3:Y:S02]  /*9f30*/  @!P0 SYNCS.PHASECHK.TRANS64 P0, [R0+URZ+0xd0], R2 ;  /* 0x0000d002000085a7 */ /* 0x000ee400080010ff */
[----:B---3--:R-:W-:Y:S05]  /*9f40*/  @!P0 BRA `(.L_x_185) ;  /* 0xfffffffc00f08947 */ /* 0x008fea000383ffff */
[----:B------:R-:W-:Y:S05]  /*9f50*/  BRA `(.L_x_186) ;  /* 0xffffffac00687947 */ /* 0x000fea000383ffff */
.L_x_90:
[----:B--2---:R2:W4:Y:S02]  /*9f60*/  SYNCS.PHASECHK.TRANS64.TRYWAIT P0, [R0+URZ+0xf0], R2 ;  /* 0x0000f002000075a7 */ /* 0x00452400080011ff */
[----:B----4-:R-:W-:Y:S05]  /*9f70*/  @!P0 NANOSLEEP.SYNCS 0x989680 ;  /* 0x009896800000895d */ /* 0x010fea0003900000 */
[----:B------:R-:W4:Y:S02]  /*9f80*/  @!P0 SYNCS.PHASECHK.TRANS64 P0, [R0+URZ+0xf0], R2 ;  /* 0x0000f002000085a7 */ /* 0x000f2400080010ff */
[----:B----4-:R-:W-:Y:S05]  /*9f90*/  @!P0 BRA `(.L_x_90) ;  /* 0xfffffffc00f08947 */ /* 0x010fea000383ffff */
[----:B------:R-:W-:Y:S05]  /*9fa0*/  BRA `(.L_x_187) ;  /* 0xffffffb000347947 */ /* 0x000fea000383ffff */
.L_x_101:
[----:B-1----:R1:W3:Y:S02]  /*9fb0*/  SYNCS.PHASECHK.TRANS64.TRYWAIT P1, [R2+URZ+0xa0], R0 ;  /* 0x0000a000020075a7 */ /* 0x0022e400080211ff */
[----:B---3--:R-:W-:Y:S05]  /*9fc0*/  @!P1 NANOSLEEP.SYNCS 0x989680 ;  /* 0x009896800000995d */ /* 0x008fea0003900000 */
[----:B------:R-:W3:Y:S02]  /*9fd0*/  @!P1 SYNCS.PHASECHK.TRANS64 P1, [R2+URZ+0xa0], R0 ;  /* 0x0000a000020095a7 */ /* 0x000ee400080210ff */
[----:B---3--:R-:W-:Y:S05]  /*9fe0*/  @!P1 BRA `(.L_x_101) ;  /* 0xfffffffc00f09947 */ /* 0x008fea000383ffff */
[----:B------:R-:W-:Y:S05]  /*9ff0*/  BRA `(.L_x_100) ;  /* 0xffffffbc004c7947 */ /* 0x000fea000383ffff */
.L_x_103:
[----:B-1----:R1:W2:Y:S02]  /*a000*/  SYNCS.PHASECHK.TRANS64.TRYWAIT P0, [R113+URZ+0x110], R3 ;  /* 0x00011003710075a7 */ /* 0x0022a400080011ff */
[----:B--2---:R-:W-:Y:S05]  /*a010*/  @!P0 NANOSLEEP.SYNCS 0x989680 ;  /* 0x009896800000895d */ /* 0x004fea0003900000 */
[----:B------:R-:W2:Y:S02]  /*a020*/  @!P0 SYNCS.PHASECHK.TRANS64 P0, [R113+URZ+0x110], R3 ;  /* 0x00011003710085a7 */ /* 0x000ea400080010ff */
[----:B--2---:R-:W-:Y:S05]  /*a030*/  @!P0 BRA `(.L_x_103) ;  /* 0xfffffffc00f08947 */ /* 0x004fea000383ffff */
[----:B------:R-:W-:Y:S05]  /*a040*/  BRA `(.L_x_102) ;  /* 0xffffffbc00a07947 */ /* 0x000fea000383ffff */
.L_x_111:
[----:B--2---:R2:W3:Y:S02]  /*a050*/  SYNCS.PHASECHK.TRANS64.TRYWAIT P0, [R0+URZ+0xa0], R3 ;  /* 0x0000a003000075a7 */ /* 0x0044e400080011ff */
[----:B---3--:R-:W-:Y:S05]  /*a060*/  @!P0 NANOSLEEP.SYNCS 0x989680 ;  /* 0x009896800000895d */ /* 0x008fea0003900000 */
[----:B------:R-:W3:Y:S02]  /*a070*/  @!P0 SYNCS.PHASECHK.TRANS64 P0, [R0+URZ+0xa0], R3 ;  /* 0x0000a003000085a7 */ /* 0x000ee400080010ff */
[----:B---3--:R-:W-:Y:S05]  /*a080*/  @!P0 BRA `(.L_x_111) ;  /* 0xfffffffc00f08947 */ /* 0x008fea000383ffff */
[----:B------:R-:W-:Y:S05]  /*a090*/  BRA `(.L_x_110) ;  /* 0xffffffc800907947 */ /* 0x000fea000383ffff */
.L_x_119:
[----:B--2---:R2:W3:Y:S02]  /*a0a0*/  SYNCS.PHASECHK.TRANS64.TRYWAIT P0, [R0+URZ+0xa0], R4 ;  /* 0x0000a004000075a7 */ /* 0x0044e400080011ff */
[----:B---3--:R-:W-:Y:S05]  /*a0b0*/  @!P0 NANOSLEEP.SYNCS 0x989680 ;  /* 0x009896800000895d */ /* 0x008fea0003900000 */
[----:B------:R-:W3:Y:S02]  /*a0c0*/  @!P0 SYNCS.PHASECHK.TRANS64 P0, [R0+URZ+0xa0], R4 ;  /* 0x0000a004000085a7 */ /* 0x000ee400080010ff */
[----:B---3--:R-:W-:Y:S05]  /*a0d0*/  @!P0 BRA `(.L_x_119) ;  /* 0xfffffffc00f08947 */ /* 0x008fea000383ffff */
[----:B------:R-:W-:Y:S05]  /*a0e0*/  BRA `(.L_x_118) ;  /* 0xffffffd400d47947 */ /* 0x000fea000383ffff */
.L_x_127:
[----:B--2---:R2:W3:Y:S02]  /*a0f0*/  SYNCS.PHASECHK.TRANS64.TRYWAIT P0, [R0+URZ+0xa0], R4 ;  /* 0x0000a004000075a7 */ /* 0x0044e400080011ff */
[----:B---3--:R-:W-:Y:S05]  /*a100*/  @!P0 NANOSLEEP.SYNCS 0x989680 ;  /* 0x009896800000895d */ /* 0x008fea0003900000 */
[----:B------:R-:W3:Y:S02]  /*a110*/  @!P0 SYNCS.PHASECHK.TRANS64 P0, [R0+URZ+0xa0], R4 ;  /* 0x0000a004000085a7 */ /* 0x000ee400080010ff */
[----:B---3--:R-:W-:Y:S05]  /*a120*/  @!P0 BRA `(.L_x_127) ;  /* 0xfffffffc00f08947 */ /* 0x008fea000383ffff */
[----:B------:R-:W-:Y:S05]  /*a130*/  BRA `(.L_x_126) ;  /* 0xffffffe400247947 */ /* 0x000fea000383ffff */
        .weak           $__internal_0_$__cuda_sm10x_tcgen05_guardrail_trap_col_being_dealloced_not_returned_by_alloc
        .type           $__internal_0_$__cuda_sm10x_tcgen05_guardrail_trap_col_being_dealloced_not_returned_by_alloc,@function
        .size           $__internal_0_$__cuda_sm10x_tcgen05_guardrail_trap_col_being_dealloced_not_returned_by_alloc,($__internal_1_$__cuda_sm10x_tcgen05_guardrail_trap_phase_invalid_during_alloc - $__internal_0_$__cuda_sm10x_tcgen05_guardrail_trap_col_being_dealloced_not_returned_by_alloc)
$__internal_0_$__cuda_sm10x_tcgen05_guardrail_trap_col_being_dealloced_not_returned_by_alloc:
[----:B------:R-:W-:Y:S05]  /*a140*/  BPT.TRAP 0x1 ;  /* 0x000000040000795c */ /* 0x000fea0000300000 */
[----:B------:R-:W-:-:S04]  /*a150*/  HFMA2 R3, -RZ, RZ, 0, 0 ;  /* 0x00000000ff037431 */ /* 0x000fc800000001ff */
[----:B------:R-:W-:Y:S05]  /*a160*/  RET.REL.NODEC R2 `(_ZN7cutlass13device_kernelINS_4gemm6kernel13GemmUniversalIN4cute5tupleIJiiiiEEENS1_10collective13CollectiveMmaINS1_35MainloopSm100TmaUmmaWarpSpecializedILi10ELi2ELi4ENS5_IJNS4_1CILi1EEESB_SB_EEEEENS5_IJNSA_ILi64EEENSA_ILi256EEESE_EEENS_12float_e4m3_tENS5_IJlSB_lEEESH_SI_NS4_8TiledMMAINS4_8MMA_AtomIJNS4_10MMA_TraitsINS4_19SM100_MMA_F8F6F4_SSEJSH_SH_fSE_SF_NS4_17integral_constantINS4_4UMMA5MajorELSP_0EEESQ_NSN_INSO_7ScaleInELSR_0EEESS_EEEEEENS4_6LayoutISC_NS5_IJNSA_ILi0EEESW_SW_EEEEENS5_IJNS4_10UnderscoreESZ_SZ_EEEEENS4_13SM90_TMA_LOADENS4_14ComposedLayoutINS4_7SwizzleILi2ELi4ELi3EEENS4_18smem_ptr_flag_bitsILi8EEENSV_INS5_IJNSA_ILi8EEESE_EEENS5_IJSE_SB_EEEEEEEvNS4_8identityES12_S1C_vS1D_EENS_8epilogue10collective18CollectiveEpilogueINS1F_23Sm100TmaWarpSpecializedILi4ELi2ELi32ELb0ELb0EEEJSG_NS5_IJNSV_ISE_SB_EES1K_EEESH_SI_SH_SI_NS1F_6fusion15FusionCallbacksIS1J_NS1M_17LinearCombinationISH_fSH_fLNS_15FloatRoundStyleE2EEESG_S1L_JEEENS4_5SM1004TMEM4LOAD26SM100_TMEM_LOAD_16dp32b32xES12_S1C_NS4_39AutoVectorizingCopyWithAssumedAlignmentILi128EEENS4_14SM90_TMA_STOREES1C_S1X_S1X_EEEvvEEEEvNT_6ParamsE) ;  /* 0xffffff5c02a47950 */ /* 0x000fea0003c3ffff */
        .weak           $__internal_1_$__cuda_sm10x_tcgen05_guardrail_trap_phase_invalid_during_alloc
        .type           $__internal_1_$__cuda_sm10x_tcgen05_guardrail_trap_phase_invalid_during_alloc,@function
        .size           $__internal_1_$__cuda_sm10x_tcgen05_guardrail_trap_phase_invalid_during_alloc,($__internal_2_$__cuda_sm10x_tcgen05_guardrail_trap_unallocated_columns_being_dealloced - $__internal_1_$__cuda_sm10x_tcgen05_guardrail_trap_phase_invalid_during_alloc)
$__internal_1_$__cuda_sm10x_tcgen05_guardrail_trap_phase_invalid_during_alloc:
[----:B------:R-:W-:Y:S05]  /*a170*/  BPT.TRAP 0x1 ;  /* 0x000000040000795c */ /* 0x000fea0000300000 */
[----:B------:R-:W-:-:S04]  /*a180*/  MOV R3, 0x0 ;  /* 0x0000000000037802 */ /* 0x000fc80000000f00 */
[----:B------:R-:W-:Y:S05]  /*a190*/  RET.REL.NODEC R2 `(_ZN7cutlass13device_kernelINS_4gemm6kernel13GemmUniversalIN4cute5tupleIJiiiiEEENS1_10collective13CollectiveMmaINS1_35MainloopSm100TmaUmmaWarpSpecializedILi10ELi2ELi4ENS5_IJNS4_1CILi1EEESB_SB_EEEEENS5_IJNSA_ILi64EEENSA_ILi256EEESE_EEENS_12float_e4m3_tENS5_IJlSB_lEEESH_SI_NS4_8TiledMMAINS4_8MMA_AtomIJNS4_10MMA_TraitsINS4_19SM100_MMA_F8F6F4_SSEJSH_SH_fSE_SF_NS4_17integral_constantINS4_4UMMA5MajorELSP_0EEESQ_NSN_INSO_7ScaleInELSR_0EEESS_EEEEEENS4_6LayoutISC_NS5_IJNSA_ILi0EEESW_SW_EEEEENS5_IJNS4_10UnderscoreESZ_SZ_EEEEENS4_13SM90_TMA_LOADENS4_14ComposedLayoutINS4_7SwizzleILi2ELi4ELi3EEENS4_18smem_ptr_flag_bitsILi8EEENSV_INS5_IJNSA_ILi8EEESE_EEENS5_IJSE_SB_EEEEEEEvNS4_8identityES12_S1C_vS1D_EENS_8epilogue10collective18CollectiveEpilogueINS1F_23Sm100TmaWarpSpecializedILi4ELi2ELi32ELb0ELb0EEEJSG_NS5_IJNSV_ISE_SB_EES1K_EEESH_SI_SH_SI_NS1F_6fusion15FusionCallbacksIS1J_NS1M_17LinearCombinationISH_fSH_fLNS_15FloatRoundStyleE2EEESG_S1L_JEEENS4_5SM1004TMEM4LOAD26SM100_TMEM_LOAD_16dp32b32xES12_S1C_NS4_39AutoVectorizingCopyWithAssumedAlignmentILi128EEENS4_14SM90_TMA_STOREES1C_S1X_S1X_EEEvvEEEEvNT_6ParamsE) ;  /* 0xffffff5c02987950 */ /* 0x000fea0003c3ffff */
        .weak           $__internal_2_$__cuda_sm10x_tcgen05_guardrail_trap_unallocated_columns_being_dealloced
        .type           $__internal_2_$__cuda_sm10x_tcgen05_guardrail_trap_unallocated_columns_being_dealloced,@function
        .size           $__internal_2_$__cuda_sm10x_tcgen05_guardrail_trap_unallocated_columns_being_dealloced,(.L_x_189 - $__internal_2_$__cuda_sm10x_tcgen05_guardrail_trap_unallocated_columns_being_dealloced)
$__internal_2_$__cuda_sm10x_tcgen05_guardrail_trap_unallocated_columns_being_dealloced:
[----:B------:R-:W-:Y:S05]  /*a1a0*/  BPT.TRAP 0x1 ;  /* 0x000000040000795c */ /* 0x000fea0000300000 */
[----:B------:R-:W-:-:S04]  /*a1b0*/  HFMA2 R3, -RZ, RZ, 0, 0 ;  /* 0x00000000ff037431 */ /* 0x000fc800000001ff */
[----:B------:R-:W-:Y:S05]  /*a1c0*/  RET.REL.NODEC R2 `(_ZN7cutlass13device_kernelINS_4gemm6kernel13GemmUniversalIN4cute5tupleIJiiiiEEENS1_10collective13CollectiveMmaINS1_35MainloopSm100TmaUmmaWarpSpecializedILi10ELi2ELi4ENS5_IJNS4_1CILi1EEESB_SB_EEEEENS5_IJNSA_ILi64EEENSA_ILi256EEESE_EEENS_12float_e4m3_tENS5_IJlSB_lEEESH_SI_NS4_8TiledMMAINS4_8MMA_AtomIJNS4_10MMA_TraitsINS4_19SM100_MMA_F8F6F4_SSEJSH_SH_fSE_SF_NS4_17integral_constantINS4_4UMMA5MajorELSP_0EEESQ_NSN_INSO_7ScaleInELSR_0EEESS_EEEEEENS4_6LayoutISC_NS5_IJNSA_ILi0EEESW_SW_EEEEENS5_IJNS4_10UnderscoreESZ_SZ_EEEEENS4_13SM90_TMA_LOADENS4_14ComposedLayoutINS4_7SwizzleILi2ELi4ELi3EEENS4_18smem_ptr_flag_bitsILi8EEENSV_INS5_IJNSA_ILi8EEESE_EEENS5_IJSE_SB_EEEEEEEvNS4_8identityES12_S1C_vS1D_EENS_8epilogue10collective18CollectiveEpilogueINS1F_23Sm100TmaWarpSpecializedILi4ELi2ELi32ELb0ELb0EEEJSG_NS5_IJNSV_ISE_SB_EES1K_EEESH_SI_SH_SI_NS1F_6fusion15FusionCallbacksIS1J_NS1M_17LinearCombinationISH_fSH_fLNS_15FloatRoundStyleE2EEESG_S1L_JEEENS4_5SM1004TMEM4LOAD26SM100_TMEM_LOAD_16dp32b32xES12_S1C_NS4_39AutoVectorizingCopyWithAssumedAlignmentILi128EEENS4_14SM90_TMA_STOREES1C_S1X_S1X_EEEvvEEEEvNT_6ParamsE) ;  /* 0xffffff5c028c7950 */ /* 0x000fea0003c3ffff */
.L_x_188:
[----:B------:R-:W-:-:S00]  /*a1d0*/  BRA `(.L_x_188) ;  /* 0xfffffffc00fc7947 */ /* 0x000fc0000383ffff */
[----:B------:R-:W-:-:S00]  /*a1e0*/  NOP ;  /* 0x0000000000007918 */ /* 0x000fc00000000000 */
        /* <DEDUP_REMOVED lines=9> */
.L_x_189:


//--------------------- .nv.global.init           --------------------------
	.section	.nv.global.init,"aw",@progbits
.nv.global.init:
	.type		$str$27,@object
	.size		$str$27,($str$28 - $str$27)
$str$27:
        /*0000*/ 	.byte	0x28, 0x61, 0x64, 0x64, 0x72, 0x65, 0x73, 0x73, 0x20, 0x26, 0x20, 0x6d, 0x61, 0x73, 0x6b, 0x29
        /*0010*/ 	.byte	0x20, 0x3d, 0x3d, 0x20, 0x30, 0x00
	.type		$str$28,@object
	.size		$str$28,($str$26 - $str$28)
$str$28:
        /*0016*/ 	.byte	0x2f, 0x74, 0x6d, 0x70, 0x2f, 0x63, 0x75, 0x74, 0x6c, 0x61, 0x73, 0x73, 0x5f, 0x73, 0x77, 0x65
        /*0026*/ 	.byte	0x65, 0x70, 0x5f, 0x73, 0x72, 0x63, 0x2f, 0x69, 0x6e, 0x63, 0x6c, 0x75, 0x64, 0x65, 0x2f, 0x63
        /*0036*/ 	.byte	0x75, 0x74, 0x65, 0x2f, 0x70, 0x6f, 0x69, 0x6e, 0x74, 0x65, 0x72, 0x5f, 0x66, 0x6c, 0x61, 0x67
        /*0046*/ 	.byte	0x67, 0x65, 0x64, 0x2e, 0x68, 0x70, 0x70, 0x00
	.type		$str$26,@object
	.size		$str$26,($str$25 - $str$26)
$str$26:
        /*004e*/ 	.byte	0x2f, 0x74, 0x6d, 0x70, 0x2f, 0x63, 0x75, 0x74, 0x6c, 0x61, 0x73, 0x73, 0x5f, 0x73, 0x77, 0x65
        /*005e*/ 	.byte	0x65, 0x70, 0x5f, 0x73, 0x72, 0x63, 0x2f, 0x69, 0x6e, 0x63, 0x6c, 0x75, 0x64, 0x65, 0x2f, 0x63
        /*006e*/ 	.byte	0x75, 0x74, 0x65, 0x2f, 0x61, 0x74, 0x6f, 0x6d, 0x2f, 0x63, 0x6f, 0x70, 0x79, 0x5f, 0x74, 0x72
        /*007e*/ 	.byte	0x61, 0x69, 0x74, 0x73, 0x5f, 0x73, 0x6d, 0x31, 0x30, 0x30, 0x2e, 0x68, 0x70, 0x70, 0x00
	.type		$str$25,@object
	.size		$str$25,(__unnamed_1 - $str$25)
$str$25:
        /*008d*/ 	.byte	0x28, 0x28, 0x75, 0x69, 0x6e, 0x74, 0x33, 0x32, 0x5f, 0x74, 0x28, 0x74, 0x68, 0x72, 0x65, 0x61
        /*009d*/ 	.byte	0x64, 0x49, 0x64, 0x78, 0x2e, 0x78, 0x29, 0x20, 0x2f, 0x20, 0x33, 0x32, 0x29, 0x20, 0x25, 0x20
        /*00ad*/ 	.byte	0x34, 0x29, 0x20, 0x3d, 0x3d, 0x20, 0x28, 0x28, 0x28, 0x74, 0x6d, 0x65, 0x6d, 0x5f, 0x61, 0x64
        /*00bd*/ 	.byte	0x64, 0x72, 0x20, 0x3e, 0x3e, 0x20, 0x31, 0x36, 0x29, 0x20, 0x2f, 0x20, 0x33, 0x32, 0x29, 0x20
        /*00cd*/ 	.byte	0x25, 0x20, 0x34, 0x29, 0x00
	.type		__unnamed_1,@object
	.size		__unnamed_1,(__unnamed_2 - __unnamed_1)
__unnamed_1:
        /*00d2*/ 	.byte	0x61, 0x75, 0x74, 0x6f, 0x20, 0x63, 0x75, 0x74, 0x65, 0x3a, 0x3a, 0x61, 0x73, 0x5f, 0x70, 0x6f
        /* <DEDUP_REMOVED lines=24> */
        /*0262*/ 	.byte	0x3c, 0x34, 0x30, 0x39, 0x36, 0x3e, 0x3e, 0x3e, 0x3e, 0x5d, 0x00
	.type		__unnamed_2,@object
	.size		__unnamed_2,(__unnamed_3 - __unnamed_2)
__unnamed_2:
        /* <DEDUP_REMOVED lines=26> */
	.type		__unnamed_3,@object
	.size		__unnamed_3,(.L_3 - __unnamed_3)
__unnamed_3:
        /* <DEDUP_REMOVED lines=40> */
        /*0688*/ 	.byte	0x74, 0x65, 0x3a, 0x3a, 0x43, 0x3c, 0x30, 0x3e, 0x3e, 0x3e, 0x3e, 0x5d, 0x00
.L_3:


//--------------------- .nv.shared._ZN7cutlass13device_kernelINS_4gemm6kernel13GemmUniversalIN4cute5tupleIJiiiiEEENS1_10collective13CollectiveMmaINS1_35MainloopSm100TmaUmmaWarpSpecializedILi10ELi2ELi4ENS5_IJNS4_1CILi1EEESB_SB_EEEEENS5_IJNSA_ILi64EEENSA_ILi256EEESE_EEENS_12float_e4m3_tENS5_IJlSB_lEEESH_SI_NS4_8TiledMMAINS4_8MMA_AtomIJNS4_10MMA_TraitsINS4_19SM100_MMA_F8F6F4_SSEJSH_SH_fSE_SF_NS4_17integral_constantINS4_4UMMA5MajorELSP_0EEESQ_NSN_INSO_7ScaleInELSR_0EEESS_EEEEEENS4_6LayoutISC_NS5_IJNSA_ILi0EEESW_SW_EEEEENS5_IJNS4_10UnderscoreESZ_SZ_EEEEENS4_13SM90_TMA_LOADENS4_14ComposedLayoutINS4_7SwizzleILi2ELi4ELi3EEENS4_18smem_ptr_flag_bitsILi8EEENSV_INS5_IJNSA_ILi8EEESE_EEENS5_IJSE_SB_EEEEEEEvNS4_8identityES12_S1C_vS1D_EENS_8epilogue10collective18CollectiveEpilogueINS1F_23Sm100TmaWarpSpecializedILi4ELi2ELi32ELb0ELb0EEEJSG_NS5_IJNSV_ISE_SB_EES1K_EEESH_SI_SH_SI_NS1F_6fusion15FusionCallbacksIS1J_NS1M_17LinearCombinationISH_fSH_fLNS_15FloatRoundStyleE2EEESG_S1L_JEEENS4_5SM1004TMEM4LOAD26SM100_TMEM_LOAD_16dp32b32xES12_S1C_NS4_39AutoVectorizingCopyWithAssumedAlignmentILi128EEENS4_14SM90_TMA_STOREES1C_S1X_S1X_EEEvvEEEEvNT_6ParamsE --------------------------
	.section	.nv.shared._ZN7cutlass13device_kernelINS_4gemm6kernel13GemmUniversalIN4cute5tupleIJiiiiEEENS1_10collective13CollectiveMmaINS1_35MainloopSm100TmaUmmaWarpSpecializedILi10ELi2ELi4ENS5_IJNS4_1CILi1EEESB_SB_EEEEENS5_IJNSA_ILi64EEENSA_ILi256EEESE_EEENS_12float_e4m3_tENS5_IJlSB_lEEESH_SI_NS4_8TiledMMAINS4_8MMA_AtomIJNS4_10MMA_TraitsINS4_19SM100_MMA_F8F6F4_SSEJSH_SH_fSE_SF_NS4_17integral_constantINS4_4UMMA5MajorELSP_0EEESQ_NSN_INSO_7ScaleInELSR_0EEESS_EEEEEENS4_6LayoutISC_NS5_IJNSA_ILi0EEESW_SW_EEEEENS5_IJNS4_10UnderscoreESZ_SZ_EEEEENS4_13SM90_TMA_LOADENS4_14ComposedLayoutINS4_7SwizzleILi2ELi4ELi3EEENS4_18smem_ptr_flag_bitsILi8EEENSV_INS5_IJNSA_ILi8EEESE_EEENS5_IJSE_SB_EEEEEEEvNS4_8identityES12_S1C_vS1D_EENS_8epilogue10collective18CollectiveEpilogueINS1F_23Sm100TmaWarpSpecializedILi4ELi2ELi32ELb0ELb0EEEJSG_NS5_IJNSV_ISE_SB_EES1K_EEESH_SI_SH_SI_NS1F_6fusion15FusionCallbacksIS1J_NS1M_17LinearCombinationISH_fSH_fLNS_15FloatRoundStyleE2EEESG_S1L_JEEENS4_5SM1004TMEM4LOAD26SM100_TMEM_LOAD_16dp32b32xES12_S1C_NS4_39AutoVectorizingCopyWithAssumedAlignmentILi128EEENS4_14SM90_TMA_STOREES1C_S1X_S1X_EEEvvEEEEvNT_6ParamsE,"aw",@nobits
	.sectionflags	@""
	.align	16
	.zero		1024


//--------------------- .nv.shared.reserved.0     --------------------------
	.section	.nv.shared.reserved.0,"aw",@nobits
	.weak		__nv_reservedSMEM_offset_0_alias
	.size		__nv_reservedSMEM_offset_0_alias, 0, 64
	.other		__nv_reservedSMEM_offset_0_alias,@"STO_CUDA_RESERVED_SHARED STV_DEFAULT"
__nv_reservedSMEM_offset_0_alias:
	.zero		0
.nv.shared.reserved.0:
	.zero		64
	.weak		__nv_reservedSMEM_tcgen05_partition
	.type		__nv_reservedSMEM_tcgen05_partition,@object
	.size		__nv_reservedSMEM_tcgen05_partition,(.L_0 - __nv_reservedSMEM_tcgen05_partition)
__nv_reservedSMEM_tcgen05_partition:
	.zero		32
.L_0:


//--------------------- .nv.global                --------------------------
	.section	.nv.global,"aw",@nobits
.nv.global:
	.type		_ZN40_INTERNAL_7628b3e2_4_k_cu_fcbf099b_320464cute1_E,@object
	.size		_ZN40_INTERNAL_7628b3e2_4_k_cu_fcbf099b_320464cute1_E,(_ZN40_INTERNAL_7628b3e2_4_k_cu_fcbf099b_320464cuda3std3__45__cpo6cbeginE - _ZN40_INTERNAL_7628b3e2_4_k_cu_fcbf099b_320464cute1_E)
_ZN40_INTERNAL_7628b3e2_4_k_cu_fcbf099b_320464cute1_E:
	.zero		1
	.type		_ZN40_INTERNAL_7628b3e2_4_k_cu_fcbf099b_320464cuda3std3__45__cpo6cbeginE,@object
	.size		_ZN40_INTERNAL_7628b3e2_4_k_cu_fcbf099b_320464cuda3std3__45__cpo6cbeginE,(_ZN40_INTERNAL_7628b3e2_4_k_cu_fcbf099b_320464cuda3std3__48in_placeE - _ZN40_INTERNAL_7628b3e2_4_k_cu_fcbf099b_320464cuda3std3__45__cpo6cbeginE)
_ZN40_INTERNAL_7628b3e2_4_k_cu_fcbf099b_320464cuda3std3__45__cpo6cbeginE:
	.zero		1
	.type		_ZN40_INTERNAL_7628b3e2_4_k_cu_fcbf099b_320464cuda3std3__48in_placeE,@object
	.size		_ZN40_INTERNAL_7628b3e2_4_k_cu_fcbf099b_320464cuda3std3__48in_placeE,(_ZN40_INTERNAL_7628b3e2_4_k_cu_fcbf099b_320464cuda3std6ranges3__45__cpo9iter_moveE - _ZN40_INTERNAL_7628b3e2_4_k_cu_fcbf099b_320464cuda3std3__48in_placeE)
_ZN40_INTERNAL_7628b3e2_4_k_cu_fcbf099b_320464cuda3std3__48in_placeE:
	.zero		1
	.type		_ZN40_INTERNAL_7628b3e2_4_k_cu_fcbf099b_320464cuda3std6ranges3__45__cpo9iter_moveE,@object
	.size		_ZN40_INTERNAL_7628b3e2_4_k_cu_fcbf099b_320464cuda3std6ranges3__45__cpo9iter_moveE,(_ZN40_INTERNAL_7628b3e2_4_k_cu_fcbf099b_320464cuda3std3__45__cpo5beginE - _ZN40_INTERNAL_7628b3e2_4_k_cu_fcbf099b_320464cuda3std6ranges3__45__cpo9iter_moveE)
_ZN40_INTERNAL_7628b3e2_4_k_cu_fcbf099b_320464cuda3std6ranges3__45__cpo9iter_moveE:
	.zero		1
	.type		_ZN40_INTERNAL_7628b3e2_4_k_cu_fcbf099b_320464cuda3std3__45__cpo5beginE,@object
	.size		_ZN40_INTERNAL_7628b3e2_4_k_cu_fcbf099b_320464cuda3std3__45__cpo5beginE,(_ZN40_INTERNAL_7628b3e2_4_k_cu_fcbf099b_320464cuda3std3__442_GLOBAL__N__7628b3e2_4_k_cu_fcbf099b_320466ignoreE - _ZN40_INTERNAL_7628b3e2_4_k_cu_fcbf099b_320464cuda3std3__45__cpo5beginE)
_ZN40_INTERNAL_7628b3e2_4_k_cu_fcbf099b_320464cuda3std3__45__cpo5beginE:
	.zero		1
	.type		_ZN40_INTERNAL_7628b3e2_4_k_cu_fcbf099b_320464cuda3std3__442_GLOBAL__N__7628b3e2_4_k_cu_fcbf099b_320466ignoreE,@object
	.size		_ZN40_INTERNAL_7628b3e2_4_k_cu_fcbf099b_320464cuda3std3__442_GLOBAL__N__7628b3e2_4_k_cu_fcbf099b_320466ignoreE,(_ZN40_INTERNAL_7628b3e2_4_k_cu_fcbf099b_320464cute7productE - _ZN40_INTERNAL_7628b3e2_4_k_cu_fcbf099b_320464cuda3std3__442_GLOBAL__N__7628b3e2_4_k_cu_fcbf099b_320466ignoreE)
_ZN40_INTERNAL_7628b3e2_4_k_cu_fcbf099b_320464cuda3std3__442_GLOBAL__N__7628b3e2_4_k_cu_fcbf099b_320466ignoreE:
	.zero		1
	.type		_ZN40_INTERNAL_7628b3e2_4_k_cu_fcbf099b_320464cute7productE,@object
	.size		_ZN40_INTERNAL_7628b3e2_4_k_cu_fcbf099b_320464cute7productE,(_ZN40_INTERNAL_7628b3e2_4_k_cu_fcbf099b_320464cuda3std3__45__cpo3endE - _ZN40_INTERNAL_7628b3e2_4_k_cu_fcbf099b_320464cute7productE)
_ZN40_INTERNAL_7628b3e2_4_k_cu_fcbf099b_320464cute7productE:
	.zero		1
	.type		_ZN40_INTERNAL_7628b3e2_4_k_cu_fcbf099b_320464cuda3std3__45__cpo3endE,@object
	.size		_ZN40_INTERNAL_7628b3e2_4_k_cu_fcbf099b_320464cuda3std3__45__cpo3endE,(_ZN40_INTERNAL_7628b3e2_4_k_cu_fcbf099b_320464cuda3std3__419piecewise_constructE - _ZN40_INTERNAL_7628b3e2_4_k_cu_fcbf099b_320464cuda3std3__45__cpo3endE)
_ZN40_INTERNAL_7628b3e2_4_k_cu_fcbf099b_320464cuda3std3__45__cpo3endE:
	.zero		1
	.type		_ZN40_INTERNAL_7628b3e2_4_k_cu_fcbf099b_320464cuda3std3__419piecewise_constructE,@object
	.size		_ZN40_INTERNAL_7628b3e2_4_k_cu_fcbf099b_320464cuda3std3__419piecewise_constructE,(_ZN40_INTERNAL_7628b3e2_4_k_cu_fcbf099b_320464cuda3std3__45__cpo4cendE - _ZN40_INTERNAL_7628b3e2_4_k_cu_fcbf099b_320464cuda3std3__419piecewise_constructE)
_ZN40_INTERNAL_7628b3e2_4_k_cu_fcbf099b_320464cuda3std3__419piecewise_constructE:
	.zero		1
	.type		_ZN40_INTERNAL_7628b3e2_4_k_cu_fcbf099b_320464cuda3std3__45__cpo4cendE,@object
	.size		_ZN40_INTERNAL_7628b3e2_4_k_cu_fcbf099b_320464cuda3std3__45__cpo4cendE,(_ZN40_INTERNAL_7628b3e2_4_k_cu_fcbf099b_320464cuda3std6ranges3__45__cpo4swapE - _ZN40_INTERNAL_7628b3e2_4_k_cu_fcbf099b_320464cuda3std3__45__cpo4cendE)
_ZN40_INTERNAL_7628b3e2_4_k_cu_fcbf099b_320464cuda3std3__45__cpo4cendE:
	.zero		1
	.type		_ZN40_INTERNAL_7628b3e2_4_k_cu_fcbf099b_320464cuda3std6ranges3__45__cpo4swapE,@object
	.size		_ZN40_INTERNAL_7628b3e2_4_k_cu_fcbf099b_320464cuda3std6ranges3__45__cpo4swapE,(.L_11 - _ZN40_INTERNAL_7628b3e2_4_k_cu_fcbf099b_320464cuda3std6ranges3__45__cpo4swapE)
_ZN40_INTERNAL_7628b3e2_4_k_cu_fcbf099b_320464cuda3std6ranges3__45__cpo4swapE:
	.zero		1
.L_11:


//--------------------- .nv.constant0._ZN7cutlass13device_kernelINS_4gemm6kernel13GemmUniversalIN4cute5tupleIJiiiiEEENS1_10collective13CollectiveMmaINS1_35MainloopSm100TmaUmmaWarpSpecializedILi10ELi2ELi4ENS5_IJNS4_1CILi1EEESB_SB_EEEEENS5_IJNSA_ILi64EEENSA_ILi256EEESE_EEENS_12float_e4m3_tENS5_IJlSB_lEEESH_SI_NS4_8TiledMMAINS4_8MMA_AtomIJNS4_10MMA_TraitsINS4_19SM100_MMA_F8F6F4_SSEJSH_SH_fSE_SF_NS4_17integral_constantINS4_4UMMA5MajorELSP_0EEESQ_NSN_INSO_7ScaleInELSR_0EEESS_EEEEEENS4_6LayoutISC_NS5_IJNSA_ILi0EEESW_SW_EEEEENS5_IJNS4_10UnderscoreESZ_SZ_EEEEENS4_13SM90_TMA_LOADENS4_14ComposedLayoutINS4_7SwizzleILi2ELi4ELi3EEENS4_18smem_ptr_flag_bitsILi8EEENSV_INS5_IJNSA_ILi8EEESE_EEENS5_IJSE_SB_EEEEEEEvNS4_8identityES12_S1C_vS1D_EENS_8epilogue10collective18CollectiveEpilogueINS1F_23Sm100TmaWarpSpecializedILi4ELi2ELi32ELb0ELb0EEEJSG_NS5_IJNSV_ISE_SB_EES1K_EEESH_SI_SH_SI_NS1F_6fusion15FusionCallbacksIS1J_NS1M_17LinearCombinationISH_fSH_fLNS_15FloatRoundStyleE2EEESG_S1L_JEEENS4_5SM1004TMEM4LOAD26SM100_TMEM_LOAD_16dp32b32xES12_S1C_NS4_39AutoVectorizingCopyWithAssumedAlignmentILi128EEENS4_14SM90_TMA_STOREES1C_S1X_S1X_EEEvvEEEEvNT_6ParamsE --------------------------
	.section	.nv.constant0._ZN7cutlass13device_kernelINS_4gemm6kernel13GemmUniversalIN4cute5tupleIJiiiiEEENS1_10collective13CollectiveMmaINS1_35MainloopSm100TmaUmmaWarpSpecializedILi10ELi2ELi4ENS5_IJNS4_1CILi1EEESB_SB_EEEEENS5_IJNSA_ILi64EEENSA_ILi256EEESE_EEENS_12float_e4m3_tENS5_IJlSB_lEEESH_SI_NS4_8TiledMMAINS4_8MMA_AtomIJNS4_10MMA_TraitsINS4_19SM100_MMA_F8F6F4_SSEJSH_SH_fSE_SF_NS4_17integral_constantINS4_4UMMA5MajorELSP_0EEESQ_NSN_INSO_7ScaleInELSR_0EEESS_EEEEEENS4_6LayoutISC_NS5_IJNSA_ILi0EEESW_SW_EEEEENS5_IJNS4_10UnderscoreESZ_SZ_EEEEENS4_13SM90_TMA_LOADENS4_14ComposedLayoutINS4_7SwizzleILi2ELi4ELi3EEENS4_18smem_ptr_flag_bitsILi8EEENSV_INS5_IJNSA_ILi8EEESE_EEENS5_IJSE_SB_EEEEEEEvNS4_8identityES12_S1C_vS1D_EENS_8epilogue10collective18CollectiveEpilogueINS1F_23Sm100TmaWarpSpecializedILi4ELi2ELi32ELb0ELb0EEEJSG_NS5_IJNSV_ISE_SB_EES1K_EEESH_SI_SH_SI_NS1F_6fusion15FusionCallbacksIS1J_NS1M_17LinearCombinationISH_fSH_fLNS_15FloatRoundStyleE2EEESG_S1L_JEEENS4_5SM1004TMEM4LOAD26SM100_TMEM_LOAD_16dp32b32xES12_S1C_NS4_39AutoVectorizingCopyWithAssumedAlignmentILi128EEENS4_14SM90_TMA_STOREES1C_S1X_S1X_EEEvvEEEEvNT_6ParamsE,"a",@progbits
	.sectionflags	@""
	.align	4
.nv.constant0._ZN7cutlass13device_kernelINS_4gemm6kernel13GemmUniversalIN4cute5tupleIJiiiiEEENS1_10collective13CollectiveMmaINS1_35MainloopSm100TmaUmmaWarpSpecializedILi10ELi2ELi4ENS5_IJNS4_1CILi1EEESB_SB_EEEEENS5_IJNSA_ILi64EEENSA_ILi256EEESE_EEENS_12float_e4m3_tENS5_IJlSB_lEEESH_SI_NS4_8TiledMMAINS4_8MMA_AtomIJNS4_10MMA_TraitsINS4_19SM100_MMA_F8F6F4_SSEJSH_SH_fSE_SF_NS4_17integral_constantINS4_4UMMA5MajorELSP_0EEESQ_NSN_INSO_7ScaleInELSR_0EEESS_EEEEEENS4_6LayoutISC_NS5_IJNSA_ILi0EEESW_SW_EEEEENS5_IJNS4_10UnderscoreESZ_SZ_EEEEENS4_13SM90_TMA_LOADENS4_14ComposedLayoutINS4_7SwizzleILi2ELi4ELi3EEENS4_18smem_ptr_flag_bitsILi8EEENSV_INS5_IJNSA_ILi8EEESE_EEENS5_IJSE_SB_EEEEEEEvNS4_8identityES12_S1C_vS1D_EENS_8epilogue10collective18CollectiveEpilogueINS1F_23Sm100TmaWarpSpecializedILi4ELi2ELi32ELb0ELb0EEEJSG_NS5_IJNSV_ISE_SB_EES1K_EEESH_SI_SH_SI_NS1F_6fusion15FusionCallbacksIS1J_NS1M_17LinearCombinationISH_fSH_fLNS_15FloatRoundStyleE2EEESG_S1L_JEEENS4_5SM1004TMEM4LOAD26SM100_TMEM_LOAD_16dp32b32xES12_S1C_NS4_39AutoVectorizingCopyWithAssumedAlignmentILi128EEENS4_14SM90_TMA_STOREES1C_S1X_S1X_EEEvvEEEEvNT_6ParamsE:
	.zero		2944


//--------------------- SYMBOLS --------------------------

	.type		.nv.reservedSmem.offset0,@object
	.size		.nv.reservedSmem.offset0,0x4
	.type		.nv.reservedSmem.cap,@object
	.size		.nv.reservedSmem.cap,0x4
	.type		__assertfail,@function
